//
// Generated by NVIDIA NVVM Compiler
//
// Compiler Build ID: CL-36424714
// Cuda compilation tools, release 13.0, V13.0.88
// Based on NVVM 20.0.0
//

.version 9.0
.target sm_100
.address_size 64

	// .globl	hist_atom_kernel
.extern .shared .align 16 .b8 smem[];

.visible .entry hist_atom_kernel(
	.param .u64 .ptr .align 1 hist_atom_kernel_param_0,
	.param .u64 .ptr .align 1 hist_atom_kernel_param_1,
	.param .u32 hist_atom_kernel_param_2,
	.param .f32 hist_atom_kernel_param_3,
	.param .u32 hist_atom_kernel_param_4,
	.param .u32 hist_atom_kernel_param_5,
	.param .u32 hist_atom_kernel_param_6
)
{
	.reg .pred 	%p<19>;
	.reg .b16 	%rs<2>;
	.reg .b32 	%r<119>;
	.reg .b32 	%f<4>;
	.reg .b64 	%rd<34>;

	ld.param.u64 	%rd9, [hist_atom_kernel_param_0];
	ld.param.u64 	%rd8, [hist_atom_kernel_param_1];
	ld.param.u32 	%r45, [hist_atom_kernel_param_2];
	ld.param.f32 	%f1, [hist_atom_kernel_param_3];
	ld.param.u32 	%r46, [hist_atom_kernel_param_4];
	ld.param.u32 	%r47, [hist_atom_kernel_param_5];
	ld.param.u32 	%r48, [hist_atom_kernel_param_6];
	cvta.to.global.u64 	%rd1, %rd9;
	mov.u32 	%r1, %ntid.x;
	mov.u32 	%r2, %ctaid.x;
	mov.u32 	%r3, %tid.x;
	mad.lo.s32 	%r4, %r1, %r2, %r3;
	mov.u32 	%r5, %ntid.y;
	mov.u32 	%r6, %ctaid.y;
	mov.u32 	%r7, %tid.y;
	mad.lo.s32 	%r8, %r5, %r6, %r7;
	mov.u32 	%r9, %nctaid.x;
	mul.lo.s32 	%r10, %r1, %r5;
	mad.lo.s32 	%r118, %r1, %r7, %r3;
	setp.ge.s32 	%p1, %r118, %r45;
	@%p1 bra 	$L__BB0_7;
	add.s32 	%r49, %r118, %r10;
	max.u32 	%r50, %r45, %r49;
	setp.lt.u32 	%p2, %r49, %r45;
	selp.u32 	%r51, 1, 0, %p2;
	add.s32 	%r52, %r49, %r51;
	sub.s32 	%r53, %r50, %r52;
	div.u32 	%r54, %r53, %r10;
	add.s32 	%r12, %r54, %r51;
	and.b32  	%r55, %r12, 3;
	setp.eq.s32 	%p3, %r55, 3;
	mov.u32 	%r109, %r118;
	@%p3 bra 	$L__BB0_4;
	add.s32 	%r57, %r12, 1;
	and.b32  	%r13, %r57, 3;
	mov.b32 	%r108, 0;
	mov.u32 	%r109, %r118;
$L__BB0_3:
	.pragma "nounroll";
	shl.b32 	%r58, %r109, 2;
	mov.u32 	%r59, smem;
	add.s32 	%r60, %r59, %r58;
	mov.b32 	%r61, 0;
	st.shared.u32 	[%r60], %r61;
	add.s32 	%r109, %r109, %r10;
	add.s32 	%r108, %r108, 1;
	setp.ne.s32 	%p4, %r108, %r13;
	@%p4 bra 	$L__BB0_3;
$L__BB0_4:
	setp.lt.u32 	%p5, %r12, 3;
	@%p5 bra 	$L__BB0_7;
	mov.u32 	%r63, smem;
	shl.b32 	%r66, %r10, 2;
$L__BB0_6:
	shl.b32 	%r62, %r109, 2;
	add.s32 	%r64, %r63, %r62;
	mov.b32 	%r65, 0;
	st.shared.u32 	[%r64], %r65;
	add.s32 	%r67, %r64, %r66;
	st.shared.u32 	[%r67], %r65;
	add.s32 	%r68, %r67, %r66;
	st.shared.u32 	[%r68], %r65;
	add.s32 	%r69, %r68, %r66;
	st.shared.u32 	[%r69], %r65;
	add.s32 	%r109, %r66, %r109;
	setp.lt.s32 	%p6, %r109, %r45;
	@%p6 bra 	$L__BB0_6;
$L__BB0_7:
	bar.sync 	0;
	setp.lt.s32 	%p7, %r48, 1;
	@%p7 bra 	$L__BB0_16;
	mul.lo.s32 	%r21, %r1, %r9;
	mov.u32 	%r71, %nctaid.y;
	mul.lo.s32 	%r22, %r5, %r71;
	cvta.to.global.u64 	%rd2, %rd8;
	mov.b32 	%r111, 0;
$L__BB0_9:
	setp.ge.s32 	%p8, %r8, %r47;
	@%p8 bra 	$L__BB0_15;
	mul.lo.s32 	%r24, %r111, %r47;
	mov.u32 	%r112, %r8;
$L__BB0_11:
	setp.ge.s32 	%p9, %r4, %r46;
	@%p9 bra 	$L__BB0_14;
	add.s32 	%r72, %r112, %r24;
	mad.lo.s32 	%r113, %r72, %r46, %r4;
	mov.u32 	%r114, %r4;
$L__BB0_13:
	mul.wide.s32 	%rd10, %r113, 2;
	add.s64 	%rd11, %rd2, %rd10;
	ld.global.u16 	%rs1, [%rd11];
	cvt.rn.f32.u16 	%f2, %rs1;
	div.rn.f32 	%f3, %f2, %f1;
	cvt.rzi.u32.f32 	%r73, %f3;
	shl.b32 	%r74, %r73, 2;
	mov.u32 	%r75, smem;
	add.s32 	%r76, %r75, %r74;
	atom.shared.add.u32 	%r77, [%r76], 1;
	add.s32 	%r114, %r114, %r21;
	add.s32 	%r113, %r113, %r21;
	setp.lt.s32 	%p10, %r114, %r46;
	@%p10 bra 	$L__BB0_13;
$L__BB0_14:
	add.s32 	%r112, %r112, %r22;
	setp.lt.s32 	%p11, %r112, %r47;
	@%p11 bra 	$L__BB0_11;
$L__BB0_15:
	add.s32 	%r111, %r111, 1;
	setp.ne.s32 	%p12, %r111, %r48;
	@%p12 bra 	$L__BB0_9;
$L__BB0_16:
	setp.ge.s32 	%p13, %r118, %r45;
	bar.sync 	0;
	mad.lo.s32 	%r78, %r9, %r6, %r2;
	mul.lo.s32 	%r79, %r45, %r78;
	cvt.s64.s32 	%rd3, %r79;
	@%p13 bra 	$L__BB0_23;
	add.s32 	%r80, %r118, %r10;
	max.s32 	%r81, %r45, %r80;
	setp.lt.s32 	%p14, %r80, %r45;
	selp.u32 	%r82, 1, 0, %p14;
	add.s32 	%r83, %r80, %r82;
	sub.s32 	%r84, %r81, %r83;
	div.u32 	%r85, %r84, %r10;
	add.s32 	%r33, %r85, %r82;
	and.b32  	%r86, %r33, 3;
	setp.eq.s32 	%p15, %r86, 3;
	@%p15 bra 	$L__BB0_20;
	add.s32 	%r87, %r33, 1;
	and.b32  	%r88, %r87, 3;
	mul.wide.u32 	%rd12, %r7, %r1;
	add.s64 	%rd13, %rd12, %rd3;
	cvt.u64.u32 	%rd14, %r3;
	add.s64 	%rd15, %rd13, %rd14;
	shl.b64 	%rd16, %rd15, 2;
	add.s64 	%rd33, %rd1, %rd16;
	mul.wide.u32 	%rd5, %r10, 4;
	shl.b32 	%r89, %r118, 2;
	mov.u32 	%r90, smem;
	add.s32 	%r116, %r90, %r89;
	shl.b32 	%r35, %r10, 2;
	neg.s32 	%r115, %r88;
	mad.lo.s32 	%r91, %r5, %r88, %r7;
	mad.lo.s32 	%r118, %r1, %r91, %r3;
$L__BB0_19:
	.pragma "nounroll";
	ld.shared.u32 	%r92, [%r116];
	st.global.u32 	[%rd33], %r92;
	add.s64 	%rd33, %rd33, %rd5;
	add.s32 	%r116, %r116, %r35;
	add.s32 	%r115, %r115, 1;
	setp.ne.s32 	%p16, %r115, 0;
	@%p16 bra 	$L__BB0_19;
$L__BB0_20:
	setp.lt.u32 	%p17, %r33, 3;
	@%p17 bra 	$L__BB0_23;
	mov.u32 	%r94, smem;
	shl.b32 	%r98, %r10, 2;
$L__BB0_22:
	shl.b32 	%r93, %r118, 2;
	add.s32 	%r95, %r94, %r93;
	ld.shared.u32 	%r96, [%r95];
	cvt.u64.u32 	%rd17, %r118;
	add.s64 	%rd18, %rd17, %rd3;
	shl.b64 	%rd19, %rd18, 2;
	add.s64 	%rd20, %rd1, %rd19;
	st.global.u32 	[%rd20], %r96;
	add.s32 	%r97, %r118, %r10;
	add.s32 	%r99, %r95, %r98;
	ld.shared.u32 	%r100, [%r99];
	cvt.u64.u32 	%rd21, %r97;
	add.s64 	%rd22, %rd21, %rd3;
	shl.b64 	%rd23, %rd22, 2;
	add.s64 	%rd24, %rd1, %rd23;
	st.global.u32 	[%rd24], %r100;
	add.s32 	%r101, %r97, %r10;
	add.s32 	%r102, %r99, %r98;
	ld.shared.u32 	%r103, [%r102];
	cvt.u64.u32 	%rd25, %r101;
	add.s64 	%rd26, %rd25, %rd3;
	shl.b64 	%rd27, %rd26, 2;
	add.s64 	%rd28, %rd1, %rd27;
	st.global.u32 	[%rd28], %r103;
	add.s32 	%r104, %r101, %r10;
	add.s32 	%r105, %r102, %r98;
	ld.shared.u32 	%r106, [%r105];
	cvt.u64.u32 	%rd29, %r104;
	add.s64 	%rd30, %rd29, %rd3;
	shl.b64 	%rd31, %rd30, 2;
	add.s64 	%rd32, %rd1, %rd31;
	st.global.u32 	[%rd32], %r106;
	add.s32 	%r118, %r104, %r10;
	setp.lt.s32 	%p18, %r118, %r45;
	@%p18 bra 	$L__BB0_22;
$L__BB0_23:
	ret;

}
	// .globl	hist_accu_kernel
.visible .entry hist_accu_kernel(
	.param .u64 .ptr .align 1 hist_accu_kernel_param_0,
	.param .u64 .ptr .align 1 hist_accu_kernel_param_1,
	.param .u32 hist_accu_kernel_param_2,
	.param .u32 hist_accu_kernel_param_3
)
{
	.reg .pred 	%p<11>;
	.reg .b32 	%r<119>;
	.reg .b64 	%rd<43>;

	ld.param.u64 	%rd2, [hist_accu_kernel_param_0];
	ld.param.u64 	%rd3, [hist_accu_kernel_param_1];
	ld.param.u32 	%r36, [hist_accu_kernel_param_2];
	ld.param.u32 	%r37, [hist_accu_kernel_param_3];
	cvta.to.global.u64 	%rd1, %rd3;
	mov.u32 	%r38, %ctaid.x;
	mov.u32 	%r39, %ntid.x;
	mov.u32 	%r40, %tid.x;
	mad.lo.s32 	%r1, %r38, %r39, %r40;
	setp.gt.s32 	%p1, %r1, %r36;
	@%p1 bra 	$L__BB1_15;
	setp.lt.s32 	%p2, %r37, 1;
	mov.b32 	%r118, 0;
	@%p2 bra 	$L__BB1_14;
	and.b32  	%r2, %r37, 15;
	setp.lt.u32 	%p3, %r37, 16;
	mov.b32 	%r110, 0;
	mov.u32 	%r118, %r110;
	@%p3 bra 	$L__BB1_5;
	and.b32  	%r110, %r37, 2147483632;
	neg.s32 	%r104, %r110;
	shl.b32 	%r5, %r36, 4;
	mov.b32 	%r118, 0;
	mul.wide.s32 	%rd6, %r36, 4;
	mov.u32 	%r103, %r1;
$L__BB1_4:
	.pragma "nounroll";
	mul.wide.s32 	%rd4, %r103, 4;
	add.s64 	%rd5, %rd1, %rd4;
	ld.global.u32 	%r45, [%rd5];
	add.s32 	%r46, %r45, %r118;
	add.s64 	%rd7, %rd5, %rd6;
	ld.global.u32 	%r47, [%rd7];
	add.s32 	%r48, %r47, %r46;
	add.s64 	%rd8, %rd7, %rd6;
	ld.global.u32 	%r49, [%rd8];
	add.s32 	%r50, %r49, %r48;
	add.s64 	%rd9, %rd8, %rd6;
	ld.global.u32 	%r51, [%rd9];
	add.s32 	%r52, %r51, %r50;
	add.s64 	%rd10, %rd9, %rd6;
	ld.global.u32 	%r53, [%rd10];
	add.s32 	%r54, %r53, %r52;
	add.s64 	%rd11, %rd10, %rd6;
	ld.global.u32 	%r55, [%rd11];
	add.s32 	%r56, %r55, %r54;
	add.s64 	%rd12, %rd11, %rd6;
	ld.global.u32 	%r57, [%rd12];
	add.s32 	%r58, %r57, %r56;
	add.s64 	%rd13, %rd12, %rd6;
	ld.global.u32 	%r59, [%rd13];
	add.s32 	%r60, %r59, %r58;
	add.s64 	%rd14, %rd13, %rd6;
	ld.global.u32 	%r61, [%rd14];
	add.s32 	%r62, %r61, %r60;
	add.s64 	%rd15, %rd14, %rd6;
	ld.global.u32 	%r63, [%rd15];
	add.s32 	%r64, %r63, %r62;
	add.s64 	%rd16, %rd15, %rd6;
	ld.global.u32 	%r65, [%rd16];
	add.s32 	%r66, %r65, %r64;
	add.s64 	%rd17, %rd16, %rd6;
	ld.global.u32 	%r67, [%rd17];
	add.s32 	%r68, %r67, %r66;
	add.s64 	%rd18, %rd17, %rd6;
	ld.global.u32 	%r69, [%rd18];
	add.s32 	%r70, %r69, %r68;
	add.s64 	%rd19, %rd18, %rd6;
	ld.global.u32 	%r71, [%rd19];
	add.s32 	%r72, %r71, %r70;
	add.s64 	%rd20, %rd19, %rd6;
	ld.global.u32 	%r73, [%rd20];
	add.s32 	%r74, %r73, %r72;
	add.s64 	%rd21, %rd20, %rd6;
	ld.global.u32 	%r75, [%rd21];
	add.s32 	%r118, %r75, %r74;
	add.s32 	%r104, %r104, 16;
	add.s32 	%r103, %r103, %r5;
	setp.ne.s32 	%p4, %r104, 0;
	@%p4 bra 	$L__BB1_4;
$L__BB1_5:
	setp.eq.s32 	%p5, %r2, 0;
	@%p5 bra 	$L__BB1_14;
	and.b32  	%r15, %r37, 7;
	setp.lt.u32 	%p6, %r2, 8;
	@%p6 bra 	$L__BB1_8;
	mad.lo.s32 	%r77, %r110, %r36, %r1;
	mul.wide.s32 	%rd22, %r77, 4;
	add.s64 	%rd23, %rd1, %rd22;
	ld.global.u32 	%r78, [%rd23];
	add.s32 	%r79, %r78, %r118;
	mul.wide.s32 	%rd24, %r36, 4;
	add.s64 	%rd25, %rd23, %rd24;
	ld.global.u32 	%r80, [%rd25];
	add.s32 	%r81, %r80, %r79;
	add.s64 	%rd26, %rd25, %rd24;
	ld.global.u32 	%r82, [%rd26];
	add.s32 	%r83, %r82, %r81;
	add.s64 	%rd27, %rd26, %rd24;
	ld.global.u32 	%r84, [%rd27];
	add.s32 	%r85, %r84, %r83;
	add.s64 	%rd28, %rd27, %rd24;
	ld.global.u32 	%r86, [%rd28];
	add.s32 	%r87, %r86, %r85;
	add.s64 	%rd29, %rd28, %rd24;
	ld.global.u32 	%r88, [%rd29];
	add.s32 	%r89, %r88, %r87;
	add.s64 	%rd30, %rd29, %rd24;
	ld.global.u32 	%r90, [%rd30];
	add.s32 	%r91, %r90, %r89;
	add.s64 	%rd31, %rd30, %rd24;
	ld.global.u32 	%r92, [%rd31];
	add.s32 	%r118, %r92, %r91;
	add.s32 	%r110, %r110, 8;
$L__BB1_8:
	setp.eq.s32 	%p7, %r15, 0;
	@%p7 bra 	$L__BB1_14;
	and.b32  	%r21, %r37, 3;
	setp.lt.u32 	%p8, %r15, 4;
	@%p8 bra 	$L__BB1_11;
	mad.lo.s32 	%r94, %r110, %r36, %r1;
	mul.wide.s32 	%rd32, %r94, 4;
	add.s64 	%rd33, %rd1, %rd32;
	ld.global.u32 	%r95, [%rd33];
	add.s32 	%r96, %r95, %r118;
	mul.wide.s32 	%rd34, %r36, 4;
	add.s64 	%rd35, %rd33, %rd34;
	ld.global.u32 	%r97, [%rd35];
	add.s32 	%r98, %r97, %r96;
	add.s64 	%rd36, %rd35, %rd34;
	ld.global.u32 	%r99, [%rd36];
	add.s32 	%r100, %r99, %r98;
	add.s64 	%rd37, %rd36, %rd34;
	ld.global.u32 	%r101, [%rd37];
	add.s32 	%r118, %r101, %r100;
	add.s32 	%r110, %r110, 4;
$L__BB1_11:
	setp.eq.s32 	%p9, %r21, 0;
	@%p9 bra 	$L__BB1_14;
	mad.lo.s32 	%r116, %r110, %r36, %r1;
	neg.s32 	%r115, %r21;
$L__BB1_13:
	.pragma "nounroll";
	mul.wide.s32 	%rd38, %r116, 4;
	add.s64 	%rd39, %rd1, %rd38;
	ld.global.u32 	%r102, [%rd39];
	add.s32 	%r118, %r102, %r118;
	add.s32 	%r116, %r116, %r36;
	add.s32 	%r115, %r115, 1;
	setp.ne.s32 	%p10, %r115, 0;
	@%p10 bra 	$L__BB1_13;
$L__BB1_14:
	cvta.to.global.u64 	%rd40, %rd2;
	mul.wide.s32 	%rd41, %r1, 4;
	add.s64 	%rd42, %rd40, %rd41;
	st.global.u32 	[%rd42], %r118;
$L__BB1_15:
	ret;

}


// ===== COMPILED SASS (sm_100) =====

	.target	sm_100

	.elftype	@"ET_EXEC"


//--------------------- .note.nv.tkinfo           --------------------------
	.section	.note.nv.tkinfo,"",@"SHT_NOTE"
	.sectionflags	@"SHF_NOTE_NV_TKINFO"
	.tkinfo
        /*0018*/ 	.word	0x00000002
        /*0030*/ 	.string	""
        /*0030*/ 	.string	"ptxas"
        /*0030*/ 	.string	"Cuda compilation tools, release 13.0, V13.0.88"
        /*0030*/ 	.string	"Build cuda_13.0.r13.0/compiler.36424714_0"
        /*0030*/ 	.string	"-arch sm_100 -m 64 "



//--------------------- .note.nv.cuinfo           --------------------------
	.section	.note.nv.cuinfo,"",@"SHT_NOTE"
	.sectionflags	@"SHF_NOTE_NV_CUINFO"
        /*0018*/ 	.short	0x0002
        /*001a*/ 	.short	0x0064
        /*001c*/ 	.short	0x0082
	.zero		2


//--------------------- .nv.info                  --------------------------
	.section	.nv.info,"",@"SHT_CUDA_INFO"
	.align	4


	//----- nvinfo : EIATTR_REGCOUNT
	.align		4
        /*0000*/ 	.byte	0x04, 0x2f
        /*0002*/ 	.short	(.L_1 - .L_0)
	.align		4
.L_0:
        /*0004*/ 	.word	index@(hist_atom_kernel)
        /*0008*/ 	.word	0x0000001f


	//----- nvinfo : EIATTR_FRAME_SIZE
	.align		4
.L_1:
        /*000c*/ 	.byte	0x04, 0x11
        /*000e*/ 	.short	(.L_3 - .L_2)
	.align		4
.L_2:
        /*0010*/ 	.word	index@($__internal_0_$__cuda_sm3x_div_rn_noftz_f32_slowpath)
        /*0014*/ 	.word	0x00000000


	//----- nvinfo : EIATTR_FRAME_SIZE
	.align		4
.L_3:
        /*0018*/ 	.byte	0x04, 0x11
        /*001a*/ 	.short	(.L_5 - .L_4)
	.align		4
.L_4:
        /*001c*/ 	.word	index@(hist_atom_kernel)
        /*0020*/ 	.word	0x00000000


	//----- nvinfo : EIATTR_REGCOUNT
	.align		4
.L_5:
        /*0024*/ 	.byte	0x04, 0x2f
        /*0026*/ 	.short	(.L_7 - .L_6)
	.align		4
.L_6:
        /*0028*/ 	.word	index@(hist_accu_kernel)
        /*002c*/ 	.word	0x00000020


	//----- nvinfo : EIATTR_FRAME_SIZE
	.align		4
.L_7:
        /*0030*/ 	.byte	0x04, 0x11
        /*0032*/ 	.short	(.L_9 - .L_8)
	.align		4
.L_8:
        /*0034*/ 	.word	index@(hist_accu_kernel)
        /*0038*/ 	.word	0x00000000


	//----- nvinfo : EIATTR_MIN_STACK_SIZE
	.align		4
.L_9:
        /*003c*/ 	.byte	0x04, 0x12
        /*003e*/ 	.short	(.L_11 - .L_10)
	.align		4
.L_10:
        /*0040*/ 	.word	index@(hist_accu_kernel)
        /*0044*/ 	.word	0x00000000


	//----- nvinfo : EIATTR_MIN_STACK_SIZE
	.align		4
.L_11:
        /*0048*/ 	.byte	0x04, 0x12
        /*004a*/ 	.short	(.L_13 - .L_12)
	.align		4
.L_12:
        /*004c*/ 	.word	index@(hist_atom_kernel)
        /*0050*/ 	.word	0x00000000
.L_13:


//--------------------- .nv.compat                --------------------------
	.section	.nv.compat,"",@"SHT_CUDA_COMPAT_INFO"
	.align	4
        /*0000*/ 	.byte	0x02, 0x09, 0x00, 0x00, 0x02, 0x02, 0x01, 0x00, 0x02, 0x05, 0x05, 0x00, 0x03, 0x07, 0x01, 0x01
        /*0010*/ 	.byte	0x02, 0x03, 0x00, 0x00, 0x02, 0x06, 0x01, 0x00, 0x04, 0x0b, 0x08, 0x00, 0x01, 0x00, 0x00, 0x00
        /*0020*/ 	.byte	0x00, 0x00, 0x00, 0x00


//--------------------- .nv.info.hist_accu_kernel --------------------------
	.section	.nv.info.hist_accu_kernel,"",@"SHT_CUDA_INFO"
	.sectionflags	@""
	.align	4


	//----- nvinfo : EIATTR_CUDA_API_VERSION
	.align		4
        /*0000*/ 	.byte	0x04, 0x37
        /*0002*/ 	.short	(.L_15 - .L_14)
.L_14:
        /*0004*/ 	.word	0x00000082


	//----- nvinfo : EIATTR_KPARAM_INFO
	.align		4
.L_15:
        /*0008*/ 	.byte	0x04, 0x17
        /*000a*/ 	.short	(.L_17 - .L_16)
.L_16:
        /*000c*/ 	.word	0x00000000
        /*0010*/ 	.short	0x0003
        /*0012*/ 	.short	0x0014
        /*0014*/ 	.byte	0x00, 0xf0, 0x11, 0x00


	//----- nvinfo : EIATTR_KPARAM_INFO
	.align		4
.L_17:
        /*0018*/ 	.byte	0x04, 0x17
        /*001a*/ 	.short	(.L_19 - .L_18)
.L_18:
        /*001c*/ 	.word	0x00000000
        /*0020*/ 	.short	0x0002
        /*0022*/ 	.short	0x0010
        /*0024*/ 	.byte	0x00, 0xf0, 0x11, 0x00


	//----- nvinfo : EIATTR_KPARAM_INFO
	.align		4
.L_19:
        /*0028*/ 	.byte	0x04, 0x17
        /*002a*/ 	.short	(.L_21 - .L_20)
.L_20:
        /*002c*/ 	.word	0x00000000
        /*0030*/ 	.short	0x0001
        /*0032*/ 	.short	0x0008
        /*0034*/ 	.byte	0x00, 0xf5, 0x21, 0x00


	//----- nvinfo : EIATTR_KPARAM_INFO
	.align		4
.L_21:
        /*0038*/ 	.byte	0x04, 0x17
        /*003a*/ 	.short	(.L_23 - .L_22)
.L_22:
        /*003c*/ 	.word	0x00000000
        /*0040*/ 	.short	0x0000
        /*0042*/ 	.short	0x0000
        /*0044*/ 	.byte	0x00, 0xf5, 0x21, 0x00


	//----- nvinfo : EIATTR_SPARSE_MMA_MASK
	.align		4
.L_23:
        /*0048*/ 	.byte	0x03, 0x50
        /*004a*/ 	.short	0x0000


	//----- nvinfo : EIATTR_MAXREG_COUNT
	.align		4
        /*004c*/ 	.byte	0x03, 0x1b
        /*004e*/ 	.short	0x00ff


	//----- nvinfo : EIATTR_MERCURY_ISA_VERSION
	.align		4
        /*0050*/ 	.byte	0x03, 0x5f
        /*0052*/ 	.short	0x0101


	//----- nvinfo : EIATTR_VRC_CTA_INIT_COUNT
	.align		4
        /*0054*/ 	.byte	0x02, 0x4a
	.zero		1
	.zero		1


	//----- nvinfo : EIATTR_EXIT_INSTR_OFFSETS
	.align		4
        /*0058*/ 	.byte	0x04, 0x1c
        /*005a*/ 	.short	(.L_25 - .L_24)


	//   ....[0]....
.L_24:
        /*005c*/ 	.word	0x00000070


	//   ....[1]....
        /*0060*/ 	.word	0x00000800


	//----- nvinfo : EIATTR_CBANK_PARAM_SIZE
	.align		4
.L_25:
        /*0064*/ 	.byte	0x03, 0x19
        /*0066*/ 	.short	0x0018


	//----- nvinfo : EIATTR_PARAM_CBANK
	.align		4
        /*0068*/ 	.byte	0x04, 0x0a
        /*006a*/ 	.short	(.L_27 - .L_26)
	.align		4
.L_26:
        /*006c*/ 	.word	index@(.nv.constant0.hist_accu_kernel)
        /*0070*/ 	.short	0x0380
        /*0072*/ 	.short	0x0018


	//----- nvinfo : EIATTR_SW_WAR
	.align		4
.L_27:
        /*0074*/ 	.byte	0x04, 0x36
        /*0076*/ 	.short	(.L_29 - .L_28)
.L_28:
        /*0078*/ 	.word	0x00000008
.L_29:


//--------------------- .nv.info.hist_atom_kernel --------------------------
	.section	.nv.info.hist_atom_kernel,"",@"SHT_CUDA_INFO"
	.sectionflags	@""
	.align	4


	//----- nvinfo : EIATTR_CUDA_API_VERSION
	.align		4
        /*0000*/ 	.byte	0x04, 0x37
        /*0002*/ 	.short	(.L_31 - .L_30)
.L_30:
        /*0004*/ 	.word	0x00000082


	//----- nvinfo : EIATTR_KPARAM_INFO
	.align		4
.L_31:
        /*0008*/ 	.byte	0x04, 0x17
        /*000a*/ 	.short	(.L_33 - .L_32)
.L_32:
        /*000c*/ 	.word	0x00000000
        /*0010*/ 	.short	0x0006
        /*0012*/ 	.short	0x0020
        /*0014*/ 	.byte	0x00, 0xf0, 0x11, 0x00


	//----- nvinfo : EIATTR_KPARAM_INFO
	.align		4
.L_33:
        /*0018*/ 	.byte	0x04, 0x17
        /*001a*/ 	.short	(.L_35 - .L_34)
.L_34:
        /*001c*/ 	.word	0x00000000
        /*0020*/ 	.short	0x0005
        /*0022*/ 	.short	0x001c
        /*0024*/ 	.byte	0x00, 0xf0, 0x11, 0x00


	//----- nvinfo : EIATTR_KPARAM_INFO
	.align		4
.L_35:
        /*0028*/ 	.byte	0x04, 0x17
        /*002a*/ 	.short	(.L_37 - .L_36)
.L_36:
        /*002c*/ 	.word	0x00000000
        /*0030*/ 	.short	0x0004
        /*0032*/ 	.short	0x0018
        /*0034*/ 	.byte	0x00, 0xf0, 0x11, 0x00


	//----- nvinfo : EIATTR_KPARAM_INFO
	.align		4
.L_37:
        /*0038*/ 	.byte	0x04, 0x17
        /*003a*/ 	.short	(.L_39 - .L_38)
.L_38:
        /*003c*/ 	.word	0x00000000
        /*0040*/ 	.short	0x0003
        /*0042*/ 	.short	0x0014
        /*0044*/ 	.byte	0x00, 0xf0, 0x11, 0x00


	//----- nvinfo : EIATTR_KPARAM_INFO
	.align		4
.L_39:
        /*0048*/ 	.byte	0x04, 0x17
        /*004a*/ 	.short	(.L_41 - .L_40)
.L_40:
        /*004c*/ 	.word	0x00000000
        /*0050*/ 	.short	0x0002
        /*0052*/ 	.short	0x0010
        /*0054*/ 	.byte	0x00, 0xf0, 0x11, 0x00


	//----- nvinfo : EIATTR_KPARAM_INFO
	.align		4
.L_41:
        /*0058*/ 	.byte	0x04, 0x17
        /*005a*/ 	.short	(.L_43 - .L_42)
.L_42:
        /*005c*/ 	.word	0x00000000
        /*0060*/ 	.short	0x0001
        /*0062*/ 	.short	0x0008
        /*0064*/ 	.byte	0x00, 0xf5, 0x21, 0x00


	//----- nvinfo : EIATTR_KPARAM_INFO
	.align		4
.L_43:
        /*0068*/ 	.byte	0x04, 0x17
        /*006a*/ 	.short	(.L_45 - .L_44)
.L_44:
        /*006c*/ 	.word	0x00000000
        /*0070*/ 	.short	0x0000
        /*0072*/ 	.short	0x0000
        /*0074*/ 	.byte	0x00, 0xf5, 0x21, 0x00


	//----- nvinfo : EIATTR_SPARSE_MMA_MASK
	.align		4
.L_45:
        /*0078*/ 	.byte	0x03, 0x50
        /*007a*/ 	.short	0x0000


	//----- nvinfo : EIATTR_MAXREG_COUNT
	.align		4
        /*007c*/ 	.byte	0x03, 0x1b
        /*007e*/ 	.short	0x00ff


	//----- nvinfo : EIATTR_NUM_BARRIERS
	.align		4
        /*0080*/ 	.byte	0x02, 0x4c
        /*0082*/ 	.byte	0x01
	.zero		1


	//----- nvinfo : EIATTR_MERCURY_ISA_VERSION
	.align		4
        /*0084*/ 	.byte	0x03, 0x5f
        /*0086*/ 	.short	0x0101


	//----- nvinfo : EIATTR_VRC_CTA_INIT_COUNT
	.align		4
        /*0088*/ 	.byte	0x02, 0x4a
	.zero		1
	.zero		1


	//----- nvinfo : EIATTR_EXIT_INSTR_OFFSETS
	.align		4
        /*008c*/ 	.byte	0x04, 0x1c
        /*008e*/ 	.short	(.L_47 - .L_46)


	//   ....[0]....
.L_46:
        /*0090*/ 	.word	0x000008f0


	//   ....[1]....
        /*0094*/ 	.word	0x00000c80


	//   ....[2]....
        /*0098*/ 	.word	0x00000ef0


	//----- nvinfo : EIATTR_CRS_STACK_SIZE
	.align		4
.L_47:
        /*009c*/ 	.byte	0x04, 0x1e
        /*009e*/ 	.short	(.L_49 - .L_48)
.L_48:
        /*00a0*/ 	.word	0x00000000


	//----- nvinfo : EIATTR_CBANK_PARAM_SIZE
	.align		4
.L_49:
        /*00a4*/ 	.byte	0x03, 0x19
        /*00a6*/ 	.short	0x0024


	//----- nvinfo : EIATTR_PARAM_CBANK
	.align		4
        /*00a8*/ 	.byte	0x04, 0x0a
        /*00aa*/ 	.short	(.L_51 - .L_50)
	.align		4
.L_50:
        /*00ac*/ 	.word	index@(.nv.constant0.hist_atom_kernel)
        /*00b0*/ 	.short	0x0380
        /*00b2*/ 	.short	0x0024


	//----- nvinfo : EIATTR_SW_WAR
	.align		4
.L_51:
        /*00b4*/ 	.byte	0x04, 0x36
        /*00b6*/ 	.short	(.L_53 - .L_52)
.L_52:
        /*00b8*/ 	.word	0x00000008
.L_53:


//--------------------- .nv.callgraph             --------------------------
	.section	.nv.callgraph,"",@"SHT_CUDA_CALLGRAPH"
	.align	4
	.sectionentsize	8
	.align		4
        /*0000*/ 	.word	0x00000000
	.align		4
        /*0004*/ 	.word	0xffffffff
	.align		4
        /*0008*/ 	.word	0x00000000
	.align		4
        /*000c*/ 	.word	0xfffffffe
	.align		4
        /*0010*/ 	.word	0x00000000
	.align		4
        /*0014*/ 	.word	0xfffffffd
	.align		4
        /*0018*/ 	.word	0x00000000
	.align		4
        /*001c*/ 	.word	0xfffffffc


//--------------------- .text.hist_accu_kernel    --------------------------
	.section	.text.hist_accu_kernel,"ax",@progbits
	.align	128
        .global         hist_accu_kernel
        .type           hist_accu_kernel,@function
        .size           hist_accu_kernel,(.L_x_40 - hist_accu_kernel)
        .other          hist_accu_kernel,@"STO_CUDA_ENTRY STV_DEFAULT"
hist_accu_kernel:
.text.hist_accu_kernel:
[----:B------:R-:W-:Y:S01]  /*0000*/  LDC R1, c[0x0][0x37c] ;  /* 0x0000df00ff017b82 */ /* 0x000fe20000000800 */
[----:B------:R-:W0:Y:S07]  /*0010*/  S2R R3, SR_TID.X ;  /* 0x0000000000037919 */ /* 0x000e2e0000002100 */
[----:B------:R-:W0:Y:S08]  /*0020*/  S2UR UR4, SR_CTAID.X ;  /* 0x00000000000479c3 */ /* 0x000e300000002500 */
[----:B------:R-:W0:Y:S08]  /*0030*/  LDC R0, c[0x0][0x360] ;  /* 0x0000d800ff007b82 */ /* 0x000e300000000800 */
[----:B------:R-:W1:Y:S01]  /*0040*/  LDC R25, c[0x0][0x390] ;  /* 0x0000e400ff197b82 */ /* 0x000e620000000800 */
[----:B0-----:R-:W-:-:S05]  /*0050*/  IMAD R0, R0, UR4, R3 ;  /* 0x0000000400007c24 */ /* 0x001fca000f8e0203 */
[----:B-1----:R-:W-:-:S13]  /*0060*/  ISETP.GT.AND P0, PT, R0, R25, PT ;  /* 0x000000190000720c */ /* 0x002fda0003f04270 */
[----:B------:R-:W-:Y:S05]  /*0070*/  @P0 EXIT ;  /* 0x000000000000094d */ /* 0x000fea0003800000 */
[----:B------:R-:W0:Y:S01]  /*0080*/  LDCU UR5, c[0x0][0x394] ;  /* 0x00007280ff0577ac */ /* 0x000e220008000800 */
[----:B------:R-:W-:Y:S01]  /*0090*/  HFMA2 R26, -RZ, RZ, 0, 0 ;  /* 0x00000000ff1a7431 */ /* 0x000fe200000001ff */
[----:B------:R-:W1:Y:S01]  /*00a0*/  LDCU.64 UR8, c[0x0][0x358] ;  /* 0x00006b00ff0877ac */ /* 0x000e620008000a00 */
[----:B0-----:R-:W-:-:S09]  /*00b0*/  UISETP.GE.AND UP0, UPT, UR5, 0x1, UPT ;  /* 0x000000010500788c */ /* 0x001fd2000bf06270 */
[----:B-1----:R-:W-:Y:S05]  /*00c0*/  BRA.U !UP0, `(.L_x_0) ;  /* 0x0000000508c07547 */ /* 0x002fea000b800000 */
[----:B------:R-:W-:Y:S01]  /*00d0*/  UISETP.GE.U32.AND UP1, UPT, UR5, 0x10, UPT ;  /* 0x000000100500788c */ /* 0x000fe2000bf26070 */
[----:B------:R-:W-:Y:S01]  /*00e0*/  MOV R26, RZ ;  /* 0x000000ff001a7202 */ /* 0x000fe20000000f00 */
[----:B------:R-:W-:Y:S01]  /*00f0*/  ULOP3.LUT UR6, UR5, 0xf, URZ, 0xc0, !UPT ;  /* 0x0000000f05067892 */ /* 0x000fe2000f8ec0ff */
[----:B------:R-:W-:-:S03]  /*0100*/  UMOV UR4, URZ ;  /* 0x000000ff00047c82 */ /* 0x000fc60008000000 */
[----:B------:R-:W-:-:S03]  /*0110*/  UISETP.NE.AND UP0, UPT, UR6, URZ, UPT ;  /* 0x000000ff0600728c */ /* 0x000fc6000bf05270 */
[----:B------:R-:W-:Y:S08]  /*0120*/  BRA.U !UP1, `(.L_x_1) ;  /* 0x0000000109c47547 */ /* 0x000ff0000b800000 */
[----:B------:R-:W-:Y:S01]  /*0130*/  ULOP3.LUT UR4, UR5, 0x7ffffff0, URZ, 0xc0, !UPT ;  /* 0x7ffffff005047892 */ /* 0x000fe2000f8ec0ff */
[----:B------:R-:W-:Y:S02]  /*0140*/  MOV R26, RZ ;  /* 0x000000ff001a7202 */ /* 0x000fe40000000f00 */
[----:B------:R-:W-:Y:S01]  /*0150*/  MOV R24, R0 ;  /* 0x0000000000187202 */ /* 0x000fe20000000f00 */
[----:B------:R-:W-:-:S12]  /*0160*/  UIADD3 UR7, UPT, UPT, -UR4, URZ, URZ ;  /* 0x000000ff04077290 */ /* 0x000fd8000fffe1ff */
.L_x_2:
[----:B------:R-:W0:Y:S02]  /*0170*/  LDC.64 R16, c[0x0][0x388] ;  /* 0x0000e200ff107b82 */ /* 0x000e240000000a00 */
[----:B0-----:R-:W-:-:S05]  /*0180*/  IMAD.WIDE R16, R24, 0x4, R16 ;  /* 0x0000000418107825 */ /* 0x001fca00078e0210 */
[----:B------:R0:W2:Y:S01]  /*0190*/  LDG.E R27, desc[UR8][R16.64] ;  /* 0x00000008101b7981 */ /* 0x0000a2000c1e1900 */
[----:B------:R-:W-:-:S04]  /*01a0*/  IMAD.WIDE R18, R25, 0x4, R16 ;  /* 0x0000000419127825 */ /* 0x000fc800078e0210 */
[C---:B------:R-:W-:Y:S02]  /*01b0*/  IMAD.WIDE R20, R25.reuse, 0x4, R18 ;  /* 0x0000000419147825 */ /* 0x040fe400078e0212 */
[----:B------:R-:W2:Y:S02]  /*01c0*/  LDG.E R18, desc[UR8][R18.64] ;  /* 0x0000000812127981 */ /* 0x000ea4000c1e1900 */
[C---:B------:R-:W-:Y:S02]  /*01d0*/  IMAD.WIDE R2, R25.reuse, 0x4, R20 ;  /* 0x0000000419027825 */ /* 0x040fe400078e0214 */
[----:B------:R-:W3:Y:S02]  /*01e0*/  LDG.E R20, desc[UR8][R20.64] ;  /* 0x0000000814147981 */ /* 0x000ee4000c1e1900 */
[C---:B------:R-:W-:Y:S02]  /*01f0*/  IMAD.WIDE R4, R25.reuse, 0x4, R2 ;  /* 0x0000000419047825 */ /* 0x040fe400078e0202 */
[----:B------:R1:W3:Y:S02]  /*0200*/  LDG.E R19, desc[UR8][R2.64] ;  /* 0x0000000802137981 */ /* 0x0002e4000c1e1900 */
[----:B------:R-:W-:-:S02]  /*0210*/  IMAD.WIDE R6, R25, 0x4, R4 ;  /* 0x0000000419067825 */ /* 0x000fc400078e0204 */
[----:B------:R-:W4:Y:S02]  /*0220*/  LDG.E R4, desc[UR8][R4.64] ;  /* 0x0000000804047981 */ /* 0x000f24000c1e1900 */
[----:B------:R-:W-:-:S04]  /*0230*/  IMAD.WIDE R8, R25, 0x4, R6 ;  /* 0x0000000419087825 */ /* 0x000fc800078e0206 */
[C---:B------:R-:W-:Y:S01]  /*0240*/  IMAD.WIDE R10, R25.reuse, 0x4, R8 ;  /* 0x00000004190a7825 */ /* 0x040fe200078e0208 */
[----:B------:R5:W4:Y:S04]  /*0250*/  LDG.E R5, desc[UR8][R6.64] ;  /* 0x0000000806057981 */ /* 0x000b28000c1e1900 */
[----:B------:R-:W4:Y:S01]  /*0260*/  LDG.E R8, desc[UR8][R8.64] ;  /* 0x0000000808087981 */ /* 0x000f22000c1e1900 */
[----:B------:R-:W-:-:S03]  /*0270*/  IMAD.WIDE R12, R25, 0x4, R10 ;  /* 0x00000004190c7825 */ /* 0x000fc600078e020a */
[----:B------:R-:W4:Y:S01]  /*0280*/  LDG.E R11, desc[UR8][R10.64] ;  /* 0x000000080a0b7981 */ /* 0x000f22000c1e1900 */
[----:B------:R-:W-:-:S03]  /*0290*/  IMAD.WIDE R14, R25, 0x4, R12 ;  /* 0x00000004190e7825 */ /* 0x000fc600078e020c */
[----:B------:R-:W4:Y:S01]  /*02a0*/  LDG.E R12, desc[UR8][R12.64] ;  /* 0x000000080c0c7981 */ /* 0x000f22000c1e1900 */
[----:B0-----:R-:W-:-:S03]  /*02b0*/  IMAD.WIDE R16, R25, 0x4, R14 ;  /* 0x0000000419107825 */ /* 0x001fc600078e020e */
[----:B------:R-:W4:Y:S01]  /*02c0*/  LDG.E R15, desc[UR8][R14.64] ;  /* 0x000000080e0f7981 */ /* 0x000f22000c1e1900 */
[----:B------:R-:W-:-:S03]  /*02d0*/  IMAD.WIDE R22, R25, 0x4, R16 ;  /* 0x0000000419167825 */ /* 0x000fc600078e0210 */
[----:B------:R-:W4:Y:S01]  /*02e0*/  LDG.E R16, desc[UR8][R16.64] ;  /* 0x0000000810107981 */ /* 0x000f22000c1e1900 */
[----:B------:R-:W-:-:S03]  /*02f0*/  IMAD.WIDE R28, R25, 0x4, R22 ;  /* 0x00000004191c7825 */ /* 0x000fc600078e0216 */
[----:B------:R-:W4:Y:S01]  /*0300*/  LDG.E R23, desc[UR8][R22.64] ;  /* 0x0000000816177981 */ /* 0x000f22000c1e1900 */
[----:B-1----:R-:W-:-:S03]  /*0310*/  IMAD.WIDE R2, R25, 0x4, R28 ;  /* 0x0000000419027825 */ /* 0x002fc600078e021c */
[----:B------:R-:W4:Y:S01]  /*0320*/  LDG.E R28, desc[UR8][R28.64] ;  /* 0x000000081c1c7981 */ /* 0x000f22000c1e1900 */
[----:B-----5:R-:W-:-:S03]  /*0330*/  IMAD.WIDE R6, R25, 0x4, R2 ;  /* 0x0000000419067825 */ /* 0x020fc600078e0202 */
[----:B------:R0:W5:Y:S02]  /*0340*/  LDG.E R21, desc[UR8][R2.64] ;  /* 0x0000000802157981 */ /* 0x000164000c1e1900 */
[----:B0-----:R-:W-:Y:S02]  /*0350*/  IMAD.WIDE R2, R25, 0x4, R6 ;  /* 0x0000000419027825 */ /* 0x001fe400078e0206 */
[----:B------:R-:W5:Y:S04]  /*0360*/  LDG.E R7, desc[UR8][R6.64] ;  /* 0x0000000806077981 */ /* 0x000f68000c1e1900 */
[----:B------:R-:W5:Y:S01]  /*0370*/  LDG.E R9, desc[UR8][R2.64] ;  /* 0x0000000802097981 */ /* 0x000f62000c1e1900 */
[----:B------:R-:W-:-:S04]  /*0380*/  UIADD3 UR7, UPT, UPT, UR7, 0x10, URZ ;  /* 0x0000001007077890 */ /* 0x000fc8000fffe0ff */
[----:B------:R-:W-:Y:S01]  /*0390*/  UISETP.NE.AND UP1, UPT, UR7, URZ, UPT ;  /* 0x000000ff0700728c */ /* 0x000fe2000bf25270 */
[----:B------:R-:W-:Y:S02]  /*03a0*/  LEA R24, R25, R24, 0x4 ;  /* 0x0000001819187211 */ /* 0x000fe400078e20ff */
[----:B--2---:R-:W-:-:S04]  /*03b0*/  IADD3 R18, PT, PT, R18, R27, R26 ;  /* 0x0000001b12127210 */ /* 0x004fc80007ffe01a */
[----:B---3--:R-:W-:-:S04]  /*03c0*/  IADD3 R18, PT, PT, R19, R20, R18 ;  /* 0x0000001413127210 */ /* 0x008fc80007ffe012 */
[----:B----4-:R-:W-:-:S04]  /*03d0*/  IADD3 R4, PT, PT, R5, R4, R18 ;  /* 0x0000000405047210 */ /* 0x010fc80007ffe012 */
[----:B------:R-:W-:-:S04]  /*03e0*/  IADD3 R4, PT, PT, R11, R8, R4 ;  /* 0x000000080b047210 */ /* 0x000fc80007ffe004 */
[----:B------:R-:W-:-:S04]  /*03f0*/  IADD3 R4, PT, PT, R15, R12, R4 ;  /* 0x0000000c0f047210 */ /* 0x000fc80007ffe004 */
[----:B------:R-:W-:-:S04]  /*0400*/  IADD3 R4, PT, PT, R23, R16, R4 ;  /* 0x0000001017047210 */ /* 0x000fc80007ffe004 */
[----:B-----5:R-:W-:-:S04]  /*0410*/  IADD3 R4, PT, PT, R21, R28, R4 ;  /* 0x0000001c15047210 */ /* 0x020fc80007ffe004 */
[----:B------:R-:W-:Y:S01]  /*0420*/  IADD3 R26, PT, PT, R9, R7, R4 ;  /* 0x00000007091a7210 */ /* 0x000fe20007ffe004 */
[----:B------:R-:W-:Y:S06]  /*0430*/  BRA.U UP1, `(.L_x_2) ;  /* 0xfffffffd014c7547 */ /* 0x000fec000b83ffff */
.L_x_1:
[----:B------:R-:W-:Y:S05]  /*0440*/  BRA.U !UP0, `(.L_x_0) ;  /* 0x0000000108e07547 */ /* 0x000fea000b800000 */
[----:B------:R-:W-:Y:S02]  /*0450*/  UISETP.GE.U32.AND UP0, UPT, UR6, 0x8, UPT ;  /* 0x000000080600788c */ /* 0x000fe4000bf06070 */
[----:B------:R-:W-:-:S04]  /*0460*/  ULOP3.LUT UR7, UR5, 0x7, URZ, 0xc0, !UPT ;  /* 0x0000000705077892 */ /* 0x000fc8000f8ec0ff */
[----:B------:R-:W-:-:S03]  /*0470*/  UISETP.NE.AND UP1, UPT, UR7, URZ, UPT ;  /* 0x000000ff0700728c */ /* 0x000fc6000bf25270 */
[----:B------:R-:W-:Y:S08]  /*0480*/  BRA.U !UP0, `(.L_x_3) ;  /* 0x00000001085c7547 */ /* 0x000ff0000b800000 */
[----:B------:R-:W0:Y:S01]  /*0490*/  LDC.64 R6, c[0x0][0x388] ;  /* 0x0000e200ff067b82 */ /* 0x000e220000000a00 */
[----:B------:R-:W-:-:S04]  /*04a0*/  IMAD R3, R25, UR4, R0 ;  /* 0x0000000419037c24 */ /* 0x000fc8000f8e0200 */
[----:B0-----:R-:W-:-:S04]  /*04b0*/  IMAD.WIDE R6, R3, 0x4, R6 ;  /* 0x0000000403067825 */ /* 0x001fc800078e0206 */
[C---:B------:R-:W-:Y:S02]  /*04c0*/  IMAD.WIDE R8, R25.reuse, 0x4, R6 ;  /* 0x0000000419087825 */ /* 0x040fe400078e0206 */
[----:B------:R-:W2:Y:S02]  /*04d0*/  LDG.E R7, desc[UR8][R6.64] ;  /* 0x0000000806077981 */ /* 0x000ea4000c1e1900 */
[C---:B------:R-:W-:Y:S02]  /*04e0*/  IMAD.WIDE R10, R25.reuse, 0x4, R8 ;  /* 0x00000004190a7825 */ /* 0x040fe400078e0208 */
[----:B------:R-:W2:Y:S02]  /*04f0*/  LDG.E R8, desc[UR8][R8.64] ;  /* 0x0000000808087981 */ /* 0x000ea4000c1e1900 */
[C---:B------:R-:W-:Y:S02]  /*0500*/  IMAD.WIDE R12, R25.reuse, 0x4, R10 ;  /* 0x00000004190c7825 */ /* 0x040fe400078e020a */
[----:B------:R-:W3:Y:S02]  /*0510*/  LDG.E R11, desc[UR8][R10.64] ;  /* 0x000000080a0b7981 */ /* 0x000ee4000c1e1900 */
[----:B------:R-:W-:-:S02]  /*0520*/  IMAD.WIDE R14, R25, 0x4, R12 ;  /* 0x00000004190e7825 */ /* 0x000fc400078e020c */
[----:B------:R-:W3:Y:S02]  /*0530*/  LDG.E R12, desc[UR8][R12.64] ;  /* 0x000000080c0c7981 */ /* 0x000ee4000c1e1900 */
[C---:B------:R-:W-:Y:S02]  /*0540*/  IMAD.WIDE R2, R25.reuse, 0x4, R14 ;  /* 0x0000000419027825 */ /* 0x040fe400078e020e */
[----:B------:R-:W4:Y:S02]  /*0550*/  LDG.E R15, desc[UR8][R14.64] ;  /* 0x000000080e0f7981 */ /* 0x000f24000c1e1900 */
[C---:B------:R-:W-:Y:S02]  /*0560*/  IMAD.WIDE R4, R25.reuse, 0x4, R2 ;  /* 0x0000000419047825 */ /* 0x040fe400078e0202 */
[----:B------:R-:W4:Y:S02]  /*0570*/  LDG.E R2, desc[UR8][R2.64] ;  /* 0x0000000802027981 */ /* 0x000f24000c1e1900 */
[----:B------:R-:W-:-:S02]  /*0580*/  IMAD.WIDE R16, R25, 0x4, R4 ;  /* 0x0000000419107825 */ /* 0x000fc400078e0204 */
[----:B------:R-:W5:Y:S04]  /*0590*/  LDG.E R5, desc[UR8][R4.64] ;  /* 0x0000000804057981 */ /* 0x000f68000c1e1900 */
[----:B------:R-:W5:Y:S01]  /*05a0*/  LDG.E R16, desc[UR8][R16.64] ;  /* 0x0000000810107981 */ /* 0x000f62000c1e1900 */
[----:B------:R-:W-:Y:S01]  /*05b0*/  UIADD3 UR4, UPT, UPT, UR4, 0x8, URZ ;  /* 0x0000000804047890 */ /* 0x000fe2000fffe0ff */
[----:B--2---:R-:W-:-:S04]  /*05c0*/  IADD3 R26, PT, PT, R8, R7, R26 ;  /* 0x00000007081a7210 */ /* 0x004fc80007ffe01a */
[----:B---3--:R-:W-:-:S04]  /*05d0*/  IADD3 R26, PT, PT, R12, R11, R26 ;  /* 0x0000000b0c1a7210 */ /* 0x008fc80007ffe01a */
[----:B----4-:R-:W-:-:S04]  /*05e0*/  IADD3 R26, PT, PT, R2, R15, R26 ;  /* 0x0000000f021a7210 */ /* 0x010fc80007ffe01a */
[----:B-----5:R-:W-:-:S07]  /*05f0*/  IADD3 R26, PT, PT, R16, R5, R26 ;  /* 0x00000005101a7210 */ /* 0x020fce0007ffe01a */
.L_x_3:
        /* <DEDUP_REMOVED lines=12> */
[----:B------:R-:W-:Y:S02]  /*06c0*/  IMAD.WIDE R8, R25, 0x4, R6 ;  /* 0x0000000419087825 */ /* 0x000fe400078e0206 */
[----:B------:R-:W3:Y:S04]  /*06d0*/  LDG.E R7, desc[UR8][R6.64] ;  /* 0x0000000806077981 */ /* 0x000ee8000c1e1900 */
[----:B------:R-:W3:Y:S01]  /*06e0*/  LDG.E R8, desc[UR8][R8.64] ;  /* 0x0000000808087981 */ /* 0x000ee2000c1e1900 */
[----:B------:R-:W-:Y:S01]  /*06f0*/  UIADD3 UR4, UPT, UPT, UR4, 0x4, URZ ;  /* 0x0000000404047890 */ /* 0x000fe2000fffe0ff */
[----:B--2---:R-:W-:-:S04]  /*0700*/  IADD3 R26, PT, PT, R4, R3, R26 ;  /* 0x00000003041a7210 */ /* 0x004fc80007ffe01a */
[----:B---3--:R-:W-:-:S07]  /*0710*/  IADD3 R26, PT, PT, R8, R7, R26 ;  /* 0x00000007081a7210 */ /* 0x008fce0007ffe01a */
.L_x_4:
[----:B------:R-:W-:Y:S05]  /*0720*/  BRA.U !UP1, `(.L_x_0) ;  /* 0x0000000109287547 */ /* 0x000fea000b800000 */
[----:B------:R-:W0:Y:S01]  /*0730*/  LDC.64 R4, c[0x0][0x388] ;  /* 0x0000e200ff047b82 */ /* 0x000e220000000a00 */
[----:B------:R-:W-:Y:S01]  /*0740*/  IMAD R6, R25, UR4, R0 ;  /* 0x0000000419067c24 */ /* 0x000fe2000f8e0200 */
[----:B------:R-:W-:-:S12]  /*0750*/  UIADD3 UR5, UPT, UPT, -UR5, URZ, URZ ;  /* 0x000000ff05057290 */ /* 0x000fd8000fffe1ff */
.L_x_5:
[----:B0-----:R-:W-:-:S06]  /*0760*/  IMAD.WIDE R2, R6, 0x4, R4 ;  /* 0x0000000406027825 */ /* 0x001fcc00078e0204 */
[----:B------:R-:W2:Y:S01]  /*0770*/  LDG.E R3, desc[UR8][R2.64] ;  /* 0x0000000802037981 */ /* 0x000ea2000c1e1900 */
[----:B------:R-:W-:Y:S01]  /*0780*/  UIADD3 UR5, UPT, UPT, UR5, 0x1, URZ ;  /* 0x0000000105057890 */ /* 0x000fe2000fffe0ff */
[----:B------:R-:W-:-:S03]  /*0790*/  IADD3 R6, PT, PT, R6, R25, RZ ;  /* 0x0000001906067210 */ /* 0x000fc60007ffe0ff */
[----:B------:R-:W-:Y:S01]  /*07a0*/  UISETP.NE.AND UP0, UPT, UR5, URZ, UPT ;  /* 0x000000ff0500728c */ /* 0x000fe2000bf05270 */
[----:B--2---:R-:W-:-:S08]  /*07b0*/  IADD3 R26, PT, PT, R3, R26, RZ ;  /* 0x0000001a031a7210 */ /* 0x004fd00007ffe0ff */
[----:B------:R-:W-:Y:S05]  /*07c0*/  BRA.U UP0, `(.L_x_5) ;  /* 0xfffffffd00e47547 */ /* 0x000fea000b83ffff */
.L_x_0:
[----:B------:R-:W0:Y:S02]  /*07d0*/  LDC.64 R2, c[0x0][0x380] ;  /* 0x0000e000ff027b82 */ /* 0x000e240000000a00 */
[----:B0-----:R-:W-:-:S05]  /*07e0*/  IMAD.WIDE R2, R0, 0x4, R2 ;  /* 0x0000000400027825 */ /* 0x001fca00078e0202 */
[----:B------:R-:W-:Y:S01]  /*07f0*/  STG.E desc[UR8][R2.64], R26 ;  /* 0x0000001a02007986 */ /* 0x000fe2000c101908 */
[----:B------:R-:W-:Y:S05]  /*0800*/  EXIT ;  /* 0x000000000000794d */ /* 0x000fea0003800000 */
.L_x_6:
[----:B------:R-:W-:-:S00]  /*0810*/  BRA `(.L_x_6) ;  /* 0xfffffffc00fc7947 */ /* 0x000fc0000383ffff */
[----:B------:R-:W-:-:S00]  /*0820*/  NOP ;  /* 0x0000000000007918 */ /* 0x000fc00000000000 */
        /* <DEDUP_REMOVED lines=13> */
.L_x_40:


//--------------------- .text.hist_atom_kernel    --------------------------
	.section	.text.hist_atom_kernel,"ax",@progbits
	.align	128
        .global         hist_atom_kernel
        .type           hist_atom_kernel,@function
        .size           hist_atom_kernel,(.L_x_39 - hist_atom_kernel)
        .other          hist_atom_kernel,@"STO_CUDA_ENTRY STV_DEFAULT"
hist_atom_kernel:
.text.hist_atom_kernel:
[----:B------:R-:W-:Y:S01]  /*0000*/  LDC R1, c[0x0][0x37c] ;  /* 0x0000df00ff017b82 */ /* 0x000fe20000000800 */
[----:B------:R-:W0:Y:S01]  /*0010*/  S2R R20, SR_TID.X ;  /* 0x0000000000147919 */ /* 0x000e220000002100 */
[----:B------:R-:W1:Y:S06]  /*0020*/  LDCU UR6, c[0x0][0x360] ;  /* 0x00006c00ff0677ac */ /* 0x000e6c0008000800 */
[----:B------:R-:W2:Y:S01]  /*0030*/  S2UR UR7, SR_CTAID.Y ;  /* 0x00000000000779c3 */ /* 0x000ea20000002600 */
[----:B------:R-:W-:Y:S01]  /*0040*/  BSSY.RECONVERGENT B0, `(.L_x_7) ;  /* 0x0000047000007945 */ /* 0x000fe20003800200 */
[----:B------:R-:W0:Y:S01]  /*0050*/  S2R R21, SR_TID.Y ;  /* 0x0000000000157919 */ /* 0x000e220000002200 */
[----:B------:R-:W3:Y:S01]  /*0060*/  LDCU UR4, c[0x0][0x390] ;  /* 0x00007200ff0477ac */ /* 0x000ee20008000800 */
[----:B------:R-:W4:Y:S04]  /*0070*/  S2R R19, SR_CTAID.X ;  /* 0x0000000000137919 */ /* 0x000f280000002500 */
[----:B------:R-:W1:Y:S08]  /*0080*/  LDC R18, c[0x0][0x364] ;  /* 0x0000d900ff127b82 */ /* 0x000e700000000800 */
[----:B------:R-:W3:Y:S01]  /*0090*/  LDC R16, c[0x0][0x370] ;  /* 0x0000dc00ff107b82 */ /* 0x000ee20000000800 */
[----:B-1----:R-:W-:-:S02]  /*00a0*/  IMAD R12, R18, UR6, RZ ;  /* 0x00000006120c7c24 */ /* 0x002fc4000f8e02ff */
[--C-:B0-----:R-:W-:Y:S02]  /*00b0*/  IMAD R17, R21, UR6, R20.reuse ;  /* 0x0000000615117c24 */ /* 0x101fe4000f8e0214 */
[----:B--2---:R-:W-:Y:S02]  /*00c0*/  IMAD R14, R18, UR7, R21 ;  /* 0x00000007120e7c24 */ /* 0x004fe4000f8e0215 */
[----:B----4-:R-:W-:Y:S01]  /*00d0*/  IMAD R15, R19, UR6, R20 ;  /* 0x00000006130f7c24 */ /* 0x010fe2000f8e0214 */
[----:B---3--:R-:W-:-:S13]  /*00e0*/  ISETP.GE.AND P0, PT, R17, UR4, PT ;  /* 0x0000000411007c0c */ /* 0x008fda000bf06270 */
[----:B------:R-:W-:Y:S05]  /*00f0*/  @P0 BRA `(.L_x_8) ;  /* 0x0000000000ec0947 */ /* 0x000fea0003800000 */
[----:B------:R-:W0:Y:S01]  /*0100*/  I2F.U32.RP R6, R12 ;  /* 0x0000000c00067306 */ /* 0x000e220000209000 */
[C---:B------:R-:W-:Y:S01]  /*0110*/  IMAD.IADD R0, R12.reuse, 0x1, R17 ;  /* 0x000000010c007824 */ /* 0x040fe200078e0211 */
[----:B------:R-:W-:Y:S01]  /*0120*/  ISETP.NE.U32.AND P2, PT, R12, RZ, PT ;  /* 0x000000ff0c00720c */ /* 0x000fe20003f45070 */
[----:B------:R-:W-:Y:S01]  /*0130*/  IMAD.MOV R7, RZ, RZ, -R12 ;  /* 0x000000ffff077224 */ /* 0x000fe200078e0a0c */
[----:B------:R-:W-:Y:S02]  /*0140*/  BSSY.RECONVERGENT B1, `(.L_x_9) ;  /* 0x0000027000017945 */ /* 0x000fe40003800200 */
[C---:B------:R-:W-:Y:S02]  /*0150*/  ISETP.GE.U32.AND P0, PT, R0.reuse, UR4, PT ;  /* 0x0000000400007c0c */ /* 0x040fe4000bf06070 */
[----:B------:R-:W-:Y:S02]  /*0160*/  VIMNMX.U32 R5, PT, PT, R0, UR4, !PT ;  /* 0x0000000400057c48 */ /* 0x000fe4000ffe0000 */
[----:B------:R-:W-:-:S04]  /*0170*/  SEL R4, RZ, 0x1, P0 ;  /* 0x00000001ff047807 */ /* 0x000fc80000000000 */
[----:B------:R-:W-:Y:S01]  /*0180*/  IADD3 R5, PT, PT, R5, -R0, -R4 ;  /* 0x8000000005057210 */ /* 0x000fe20007ffe804 */
[----:B0-----:R-:W0:Y:S02]  /*0190*/  MUFU.RCP R6, R6 ;  /* 0x0000000600067308 */ /* 0x001e240000001000 */
[----:B0-----:R-:W-:-:S06]  /*01a0*/  VIADD R2, R6, 0xffffffe ;  /* 0x0ffffffe06027836 */ /* 0x001fcc0000000000 */
[----:B------:R0:W1:Y:S02]  /*01b0*/  F2I.FTZ.U32.TRUNC.NTZ R3, R2 ;  /* 0x0000000200037305 */ /* 0x000064000021f000 */
[----:B0-----:R-:W-:Y:S02]  /*01c0*/  IMAD.MOV.U32 R2, RZ, RZ, RZ ;  /* 0x000000ffff027224 */ /* 0x001fe400078e00ff */
[----:B-1----:R-:W-:-:S04]  /*01d0*/  IMAD R7, R7, R3, RZ ;  /* 0x0000000307077224 */ /* 0x002fc800078e02ff */
[----:B------:R-:W-:-:S06]  /*01e0*/  IMAD.HI.U32 R6, R3, R7, R2 ;  /* 0x0000000703067227 */ /* 0x000fcc00078e0002 */
[----:B------:R-:W-:-:S04]  /*01f0*/  IMAD.HI.U32 R3, R6, R5, RZ ;  /* 0x0000000506037227 */ /* 0x000fc800078e00ff */
[----:B------:R-:W-:-:S04]  /*0200*/  IMAD.MOV R0, RZ, RZ, -R3 ;  /* 0x000000ffff007224 */ /* 0x000fc800078e0a03 */
[----:B------:R-:W-:-:S05]  /*0210*/  IMAD R5, R12, R0, R5 ;  /* 0x000000000c057224 */ /* 0x000fca00078e0205 */
[----:B------:R-:W-:-:S13]  /*0220*/  ISETP.GE.U32.AND P0, PT, R5, R12, PT ;  /* 0x0000000c0500720c */ /* 0x000fda0003f06070 */
[----:B------:R-:W-:Y:S02]  /*0230*/  @P0 IMAD.IADD R5, R5, 0x1, -R12 ;  /* 0x0000000105050824 */ /* 0x000fe400078e0a0c */
[----:B------:R-:W-:-:S03]  /*0240*/  @P0 VIADD R3, R3, 0x1 ;  /* 0x0000000103030836 */ /* 0x000fc60000000000 */
[----:B------:R-:W-:-:S13]  /*0250*/  ISETP.GE.U32.AND P1, PT, R5, R12, PT ;  /* 0x0000000c0500720c */ /* 0x000fda0003f26070 */
[----:B------:R-:W-:Y:S01]  /*0260*/  @P1 VIADD R3, R3, 0x1 ;  /* 0x0000000103031836 */ /* 0x000fe20000000000 */
[----:B------:R-:W-:-:S05]  /*0270*/  @!P2 LOP3.LUT R3, RZ, R12, RZ, 0x33, !PT ;  /* 0x0000000cff03a212 */ /* 0x000fca00078e33ff */
[----:B------:R-:W-:Y:S02]  /*0280*/  IMAD.IADD R0, R4, 0x1, R3 ;  /* 0x0000000104007824 */ /* 0x000fe400078e0203 */
[----:B------:R-:W-:-:S03]  /*0290*/  IMAD.MOV.U32 R3, RZ, RZ, R17 ;  /* 0x000000ffff037224 */ /* 0x000fc600078e0011 */
[C---:B------:R-:W-:Y:S02]  /*02a0*/  LOP3.LUT R2, R0.reuse, 0x3, RZ, 0xc0, !PT ;  /* 0x0000000300027812 */ /* 0x040fe400078ec0ff */
[----:B------:R-:W-:Y:S02]  /*02b0*/  ISETP.GE.U32.AND P1, PT, R0, 0x3, PT ;  /* 0x000000030000780c */ /* 0x000fe40003f26070 */
[----:B------:R-:W-:-:S13]  /*02c0*/  ISETP.NE.AND P0, PT, R2, 0x3, PT ;  /* 0x000000030200780c */ /* 0x000fda0003f05270 */
[----:B------:R-:W-:Y:S05]  /*02d0*/  @!P0 BRA `(.L_x_10) ;  /* 0x0000000000348947 */ /* 0x000fea0003800000 */
[----:B------:R-:W0:Y:S01]  /*02e0*/  S2R R4, SR_CgaCtaId ;  /* 0x0000000000047919 */ /* 0x000e220000008800 */
[----:B------:R-:W-:Y:S01]  /*02f0*/  MOV R3, 0x400 ;  /* 0x0000040000037802 */ /* 0x000fe20000000f00 */
[----:B------:R-:W-:Y:S02]  /*0300*/  VIADD R0, R0, 0x1 ;  /* 0x0000000100007836 */ /* 0x000fe40000000000 */
[----:B------:R-:W-:-:S03]  /*0310*/  IMAD.MOV.U32 R2, RZ, RZ, RZ ;  /* 0x000000ffff027224 */ /* 0x000fc600078e00ff */
[----:B------:R-:W-:Y:S02]  /*0320*/  LOP3.LUT R5, R0, 0x3, RZ, 0xc0, !PT ;  /* 0x0000000300057812 */ /* 0x000fe400078ec0ff */
[----:B0-----:R-:W-:Y:S02]  /*0330*/  LEA R4, R4, R3, 0x18 ;  /* 0x0000000304047211 */ /* 0x001fe400078ec0ff */
[----:B------:R-:W-:-:S07]  /*0340*/  MOV R3, R17 ;  /* 0x0000001100037202 */ /* 0x000fce0000000f00 */
.L_x_11:
[----:B------:R-:W-:Y:S02]  /*0350*/  IMAD R0, R3, 0x4, R4 ;  /* 0x0000000403007824 */ /* 0x000fe400078e0204 */
[----:B------:R-:W-:Y:S02]  /*0360*/  VIADD R2, R2, 0x1 ;  /* 0x0000000102027836 */ /* 0x000fe40000000000 */
[----:B------:R-:W-:Y:S01]  /*0370*/  IMAD.IADD R3, R12, 0x1, R3 ;  /* 0x000000010c037824 */ /* 0x000fe200078e0203 */
[----:B------:R0:W-:Y:S02]  /*0380*/  STS [R0], RZ ;  /* 0x000000ff00007388 */ /* 0x0001e40000000800 */
[----:B------:R-:W-:-:S13]  /*0390*/  ISETP.NE.AND P0, PT, R2, R5, PT ;  /* 0x000000050200720c */ /* 0x000fda0003f05270 */
[----:B0-----:R-:W-:Y:S05]  /*03a0*/  @P0 BRA `(.L_x_11) ;  /* 0xfffffffc00e80947 */ /* 0x001fea000383ffff */
.L_x_10:
[----:B------:R-:W-:Y:S05]  /*03b0*/  BSYNC.RECONVERGENT B1 ;  /* 0x0000000000017941 */ /* 0x000fea0003800200 */
.L_x_9:
[----:B------:R-:W-:Y:S05]  /*03c0*/  @!P1 BRA `(.L_x_8) ;  /* 0x0000000000389947 */ /* 0x000fea0003800000 */
[----:B------:R-:W0:Y:S01]  /*03d0*/  S2R R5, SR_CgaCtaId ;  /* 0x0000000000057919 */ /* 0x000e220000008800 */
[----:B------:R-:W-:-:S04]  /*03e0*/  MOV R0, 0x400 ;  /* 0x0000040000007802 */ /* 0x000fc80000000f00 */
[----:B0-----:R-:W-:-:S07]  /*03f0*/  LEA R2, R5, R0, 0x18 ;  /* 0x0000000005027211 */ /* 0x001fce00078ec0ff */
.L_x_12:
[----:B0-----:R-:W-:Y:S02]  /*0400*/  IMAD R9, R3, 0x4, R2 ;  /* 0x0000000403097824 */ /* 0x001fe400078e0202 */
[C---:B------:R-:W-:Y:S02]  /*0410*/  IMAD R3, R12.reuse, 0x4, R3 ;  /* 0x000000040c037824 */ /* 0x040fe400078e0203 */
[C---:B------:R-:W-:Y:S01]  /*0420*/  IMAD R5, R12.reuse, 0x4, R9 ;  /* 0x000000040c057824 */ /* 0x040fe200078e0209 */
[----:B------:R0:W-:Y:S02]  /*0430*/  STS [R9], RZ ;  /* 0x000000ff09007388 */ /* 0x0001e40000000800 */
[----:B------:R-:W-:Y:S01]  /*0440*/  ISETP.GE.AND P0, PT, R3, UR4, PT ;  /* 0x0000000403007c0c */ /* 0x000fe2000bf06270 */
[C---:B------:R-:W-:Y:S01]  /*0450*/  IMAD R7, R12.reuse, 0x4, R5 ;  /* 0x000000040c077824 */ /* 0x040fe200078e0205 */
[----:B------:R0:W-:Y:S03]  /*0460*/  STS [R5], RZ ;  /* 0x000000ff05007388 */ /* 0x0001e60000000800 */
[----:B------:R-:W-:Y:S01]  /*0470*/  IMAD R0, R12, 0x4, R7 ;  /* 0x000000040c007824 */ /* 0x000fe200078e0207 */
[----:B------:R0:W-:Y:S04]  /*0480*/  STS [R7], RZ ;  /* 0x000000ff07007388 */ /* 0x0001e80000000800 */
[----:B------:R0:W-:Y:S03]  /*0490*/  STS [R0], RZ ;  /* 0x000000ff00007388 */ /* 0x0001e60000000800 */
[----:B------:R-:W-:Y:S05]  /*04a0*/  @!P0 BRA `(.L_x_12) ;  /* 0xfffffffc00d48947 */ /* 0x000fea000383ffff */
.L_x_8:
[----:B------:R-:W-:Y:S05]  /*04b0*/  BSYNC.RECONVERGENT B0 ;  /* 0x0000000000007941 */ /* 0x000fea0003800200 */
.L_x_7:
[----:B------:R-:W1:Y:S01]  /*04c0*/  LDCU UR4, c[0x0][0x3a0] ;  /* 0x00007400ff0477ac */ /* 0x000e620008000800 */
[----:B------:R-:W2:Y:S01]  /*04d0*/  LDCU.64 UR8, c[0x0][0x358] ;  /* 0x00006b00ff0877ac */ /* 0x000ea20008000a00 */
[----:B-1----:R-:W-:Y:S01]  /*04e0*/  UISETP.GE.AND UP0, UPT, UR4, 0x1, UPT ;  /* 0x000000010400788c */ /* 0x002fe2000bf06270 */
[----:B------:R-:W-:Y:S08]  /*04f0*/  BAR.SYNC.DEFER_BLOCKING 0x0 ;  /* 0x0000000000007b1d */ /* 0x000ff00000010000 */
[----:B--2---:R-:W-:Y:S05]  /*0500*/  BRA.U !UP0, `(.L_x_13) ;  /* 0x0000000108e47547 */ /* 0x004fea000b800000 */
[----:B------:R-:W1:Y:S01]  /*0510*/  LDCU UR4, c[0x0][0x374] ;  /* 0x00006e80ff0477ac */ /* 0x000e620008000800 */
[----:B------:R-:W-:Y:S02]  /*0520*/  IMAD R10, R16, UR6, RZ ;  /* 0x00000006100a7c24 */ /* 0x000fe4000f8e02ff */
[----:B------:R-:W-:Y:S01]  /*0530*/  IMAD.MOV.U32 R13, RZ, RZ, RZ ;  /* 0x000000ffff0d7224 */ /* 0x000fe200078e00ff */
[----:B------:R-:W2:Y:S01]  /*0540*/  LDCU UR10, c[0x0][0x398] ;  /* 0x00007300ff0a77ac */ /* 0x000ea20008000800 */
[----:B-1----:R-:W-:-:S07]  /*0550*/  IMAD R11, R18, UR4, RZ ;  /* 0x00000004120b7c24 */ /* 0x002fce000f8e02ff */
.L_x_22:
[----:B-1----:R-:W1:Y:S01]  /*0560*/  LDCU UR4, c[0x0][0x39c] ;  /* 0x00007380ff0477ac */ /* 0x002e620008000800 */
[----:B------:R-:W-:Y:S01]  /*0570*/  BSSY B0, `(.L_x_14) ;  /* 0x000002e000007945 */ /* 0x000fe20003800000 */
[----:B-1----:R-:W-:-:S13]  /*0580*/  ISETP.GE.AND P0, PT, R14, UR4, PT ;  /* 0x000000040e007c0c */ /* 0x002fda000bf06270 */
[----:B------:R-:W-:Y:S05]  /*0590*/  @P0 BRA `(.L_x_15) ;  /* 0x0000000000ac0947 */ /* 0x000fea0003800000 */
[----:B------:R-:W-:-:S07]  /*05a0*/  IMAD.MOV.U32 R8, RZ, RZ, R14 ;  /* 0x000000ffff087224 */ /* 0x000fce00078e000e */
.L_x_21:
[----:B-1----:R-:W1:Y:S01]  /*05b0*/  LDC R2, c[0x0][0x398] ;  /* 0x0000e600ff027b82 */ /* 0x002e620000000800 */
[----:B------:R-:W-:Y:S01]  /*05c0*/  BSSY B1, `(.L_x_16) ;  /* 0x0000024000017945 */ /* 0x000fe20003800000 */
[----:B-1----:R-:W-:-:S13]  /*05d0*/  ISETP.GE.AND P0, PT, R15, R2, PT ;  /* 0x000000020f00720c */ /* 0x002fda0003f06270 */
[----:B------:R-:W-:Y:S05]  /*05e0*/  @P0 BRA `(.L_x_17) ;  /* 0x0000000000840947 */ /* 0x000fea0003800000 */
[----:B------:R-:W1:Y:S01]  /*05f0*/  LDCU UR4, c[0x0][0x39c] ;  /* 0x00007380ff0477ac */ /* 0x000e620008000800 */
[----:B0-----:R-:W0:Y:S01]  /*0600*/  LDC R9, c[0x0][0x394] ;  /* 0x0000e500ff097b82 */ /* 0x001e220000000800 */
[----:B------:R-:W-:-:S07]  /*0610*/  MOV R6, R15 ;  /* 0x0000000f00067202 */ /* 0x000fce0000000f00 */
[----:B------:R-:W3:Y:S01]  /*0620*/  LDC.64 R4, c[0x0][0x388] ;  /* 0x0000e200ff047b82 */ /* 0x000ee20000000a00 */
[----:B-1----:R-:W-:-:S04]  /*0630*/  IMAD R0, R13, UR4, R8 ;  /* 0x000000040d007c24 */ /* 0x002fc8000f8e0208 */
[----:B------:R-:W-:-:S07]  /*0640*/  IMAD R7, R0, R2, R15 ;  /* 0x0000000200077224 */ /* 0x000fce00078e020f */
.L_x_20:
[----:B---3--:R-:W-:-:S05]  /*0650*/  IMAD.WIDE R2, R7, 0x2, R4 ;  /* 0x0000000207027825 */ /* 0x008fca00078e0204 */
[----:B-1----:R-:W3:Y:S01]  /*0660*/  LDG.E.U16 R0, desc[UR8][R2.64] ;  /* 0x0000000802007981 */ /* 0x002ee2000c1e1500 */
[----:B0-----:R-:W0:Y:S01]  /*0670*/  MUFU.RCP R22, R9 ;  /* 0x0000000900167308 */ /* 0x001e220000001000 */
[----:B------:R-:W-:Y:S05]  /*0680*/  YIELD ;  /* 0x0000000000007946 */ /* 0x000fea0003800000 */
[----:B------:R-:W-:Y:S01]  /*0690*/  BSSY.RECONVERGENT B2, `(.L_x_18) ;  /* 0x000000c000027945 */ /* 0x000fe20003800200 */
[----:B0-----:R-:W-:-:S04]  /*06a0*/  FFMA R23, R22, -R9, 1 ;  /* 0x3f80000016177423 */ /* 0x001fc80000000809 */
[----:B------:R-:W-:Y:S01]  /*06b0*/  FFMA R23, R22, R23, R22 ;  /* 0x0000001716177223 */ /* 0x000fe20000000016 */
[----:B---3--:R-:W-:-:S04]  /*06c0*/  I2FP.F32.U32 R0, R0 ;  /* 0x0000000000007245 */ /* 0x008fc80000201000 */
[----:B------:R-:W0:Y:S01]  /*06d0*/  FCHK P0, R0, R9 ;  /* 0x0000000900007302 */ /* 0x000e220000000000 */
[----:B------:R-:W-:-:S04]  /*06e0*/  FFMA R22, R0, R23, RZ ;  /* 0x0000001700167223 */ /* 0x000fc800000000ff */
[----:B------:R-:W-:-:S04]  /*06f0*/  FFMA R24, R22, -R9, R0 ;  /* 0x8000000916187223 */ /* 0x000fc80000000000 */
[----:B------:R-:W-:Y:S01]  /*0700*/  FFMA R22, R23, R24, R22 ;  /* 0x0000001817167223 */ /* 0x000fe20000000016 */
[----:B0-----:R-:W-:Y:S06]  /*0710*/  @!P0 BRA `(.L_x_19) ;  /* 0x00000000000c8947 */ /* 0x001fec0003800000 */
[----:B------:R-:W-:-:S07]  /*0720*/  MOV R22, 0x740 ;  /* 0x0000074000167802 */ /* 0x000fce0000000f00 */
[----:B--2---:R-:W-:Y:S05]  /*0730*/  CALL.REL.NOINC `($__internal_0_$__cuda_sm3x_div_rn_noftz_f32_slowpath) ;  /* 0x0000000400f07944 */ /* 0x004fea0003c00000 */
[----:B------:R-:W-:-:S07]  /*0740*/  IMAD.MOV.U32 R22, RZ, RZ, R0 ;  /* 0x000000ffff167224 */ /* 0x000fce00078e0000 */
.L_x_19:
[----:B--2---:R-:W-:Y:S05]  /*0750*/  BSYNC.RECONVERGENT B2 ;  /* 0x0000000000027941 */ /* 0x004fea0003800200 */
.L_x_18:
[----:B------:R-:W0:Y:S01]  /*0760*/  S2UR UR5, SR_CgaCtaId ;  /* 0x00000000000579c3 */ /* 0x000e220000008800 */
[----:B------:R-:W1:Y:S01]  /*0770*/  F2I.U32.TRUNC.NTZ R22, R22 ;  /* 0x0000001600167305 */ /* 0x000e62000020f000 */
[C---:B------:R-:W-:Y:S01]  /*0780*/  IMAD.IADD R6, R10.reuse, 0x1, R6 ;  /* 0x000000010a067824 */ /* 0x040fe200078e0206 */
[----:B------:R-:W-:Y:S01]  /*0790*/  UMOV UR4, 0x400 ;  /* 0x0000040000047882 */ /* 0x000fe20000000000 */
[----:B------:R-:W-:-:S03]  /*07a0*/  IMAD.IADD R7, R10, 0x1, R7 ;  /* 0x000000010a077824 */ /* 0x000fc600078e0207 */
[----:B------:R-:W-:Y:S01]  /*07b0*/  ISETP.GE.AND P0, PT, R6, UR10, PT ;  /* 0x0000000a06007c0c */ /* 0x000fe2000bf06270 */
[----:B0-----:R-:W-:-:S06]  /*07c0*/  ULEA UR4, UR5, UR4, 0x18 ;  /* 0x0000000405047291 */ /* 0x001fcc000f8ec0ff */
[----:B-1----:R-:W-:-:S05]  /*07d0*/  LEA R0, R22, UR4, 0x2 ;  /* 0x0000000416007c11 */ /* 0x002fca000f8e10ff */
[----:B------:R1:W-:Y:S01]  /*07e0*/  ATOMS.POPC.INC.32 RZ, [R0+URZ] ;  /* 0x0000000000ff7f8c */ /* 0x0003e2000d8000ff */
[----:B------:R-:W-:Y:S05]  /*07f0*/  @!P0 BRA `(.L_x_20) ;  /* 0xfffffffc00948947 */ /* 0x000fea000383ffff */
.L_x_17:
[----:B--2---:R-:W-:Y:S05]  /*0800*/  BSYNC B1 ;  /* 0x0000000000017941 */ /* 0x004fea0003800000 */
.L_x_16:
[----:B------:R-:W2:Y:S01]  /*0810*/  LDCU UR4, c[0x0][0x39c] ;  /* 0x00007380ff0477ac */ /* 0x000ea20008000800 */
[----:B------:R-:W-:-:S05]  /*0820*/  IMAD.IADD R8, R11, 0x1, R8 ;  /* 0x000000010b087824 */ /* 0x000fca00078e0208 */
[----:B--2---:R-:W-:-:S13]  /*0830*/  ISETP.GE.AND P0, PT, R8, UR4, PT ;  /* 0x0000000408007c0c */ /* 0x004fda000bf06270 */
[----:B------:R-:W-:Y:S05]  /*0840*/  @!P0 BRA `(.L_x_21) ;  /* 0xfffffffc00588947 */ /* 0x000fea000383ffff */
.L_x_15:
[----:B--2---:R-:W-:Y:S05]  /*0850*/  BSYNC B0 ;  /* 0x0000000000007941 */ /* 0x004fea0003800000 */
.L_x_14:
[----:B------:R-:W2:Y:S01]  /*0860*/  LDCU UR4, c[0x0][0x3a0] ;  /* 0x00007400ff0477ac */ /* 0x000ea20008000800 */
[----:B------:R-:W-:-:S05]  /*0870*/  VIADD R13, R13, 0x1 ;  /* 0x000000010d0d7836 */ /* 0x000fca0000000000 */
[----:B--2---:R-:W-:-:S13]  /*0880*/  ISETP.NE.AND P0, PT, R13, UR4, PT ;  /* 0x000000040d007c0c */ /* 0x004fda000bf05270 */
[----:B------:R-:W-:Y:S05]  /*0890*/  @P0 BRA `(.L_x_22) ;  /* 0xfffffffc00300947 */ /* 0x000fea000383ffff */
.L_x_13:
[----:B01----:R-:W0:Y:S01]  /*08a0*/  LDC R0, c[0x0][0x390] ;  /* 0x0000e400ff007b82 */ /* 0x003e220000000800 */
[----:B------:R-:W-:Y:S05]  /*08b0*/  WARPSYNC.ALL ;  /* 0x0000000000007948 */ /* 0x000fea0003800000 */
[----:B0-----:R-:W-:Y:S02]  /*08c0*/  ISETP.GE.AND P0, PT, R17, R0, PT ;  /* 0x000000001100720c */ /* 0x001fe40003f06270 */
[----:B------:R-:W-:Y:S01]  /*08d0*/  BAR.SYNC.DEFER_BLOCKING 0x0 ;  /* 0x0000000000007b1d */ /* 0x000fe20000010000 */
[----:B------:R-:W-:-:S10]  /*08e0*/  IMAD R19, R16, UR7, R19 ;  /* 0x0000000710137c24 */ /* 0x000fd4000f8e0213 */
[----:B------:R-:W-:Y:S05]  /*08f0*/  @P0 EXIT ;  /* 0x000000000000094d */ /* 0x000fea0003800000 */
[----:B------:R-:W0:Y:S01]  /*0900*/  I2F.U32.RP R6, R12 ;  /* 0x0000000c00067306 */ /* 0x000e220000209000 */
[C---:B------:R-:W-:Y:S01]  /*0910*/  IMAD.IADD R7, R12.reuse, 0x1, R17 ;  /* 0x000000010c077824 */ /* 0x040fe200078e0211 */
[----:B------:R-:W-:Y:S01]  /*0920*/  ISETP.NE.U32.AND P2, PT, R12, RZ, PT ;  /* 0x000000ff0c00720c */ /* 0x000fe20003f45070 */
[----:B------:R-:W-:Y:S01]  /*0930*/  IMAD.MOV R9, RZ, RZ, -R12 ;  /* 0x000000ffff097224 */ /* 0x000fe200078e0a0c */
[----:B------:R-:W-:Y:S02]  /*0940*/  BSSY.RECONVERGENT B0, `(.L_x_23) ;  /* 0x0000033000007945 */ /* 0x000fe40003800200 */
[CC--:B------:R-:W-:Y:S02]  /*0950*/  ISETP.GE.AND P0, PT, R7.reuse, R0.reuse, PT ;  /* 0x000000000700720c */ /* 0x0c0fe40003f06270 */
[----:B------:R-:W-:Y:S02]  /*0960*/  VIMNMX R4, PT, PT, R7, R0, !PT ;  /* 0x0000000007047248 */ /* 0x000fe40007fe0100 */
[----:B------:R-:W-:Y:S01]  /*0970*/  SEL R5, RZ, 0x1, P0 ;  /* 0x00000001ff057807 */ /* 0x000fe20000000000 */
[----:B0-----:R-:W0:Y:S02]  /*0980*/  MUFU.RCP R6, R6 ;  /* 0x0000000600067308 */ /* 0x001e240000001000 */
[----:B0-----:R-:W-:-:S06]  /*0990*/  VIADD R2, R6, 0xffffffe ;  /* 0x0ffffffe06027836 */ /* 0x001fcc0000000000 */
[----:B------:R0:W1:Y:S02]  /*09a0*/  F2I.FTZ.U32.TRUNC.NTZ R3, R2 ;  /* 0x0000000200037305 */ /* 0x000064000021f000 */
[----:B0-----:R-:W-:Y:S02]  /*09b0*/  IMAD.MOV.U32 R2, RZ, RZ, RZ ;  /* 0x000000ffff027224 */ /* 0x001fe400078e00ff */
[----:B-1----:R-:W-:-:S04]  /*09c0*/  IMAD R9, R9, R3, RZ ;  /* 0x0000000309097224 */ /* 0x002fc800078e02ff */
[----:B------:R-:W-:Y:S01]  /*09d0*/  IMAD.HI.U32 R6, R3, R9, R2 ;  /* 0x0000000903067227 */ /* 0x000fe200078e0002 */
[----:B------:R-:W-:-:S05]  /*09e0*/  IADD3 R3, PT, PT, R4, -R7, -R5 ;  /* 0x8000000704037210 */ /* 0x000fca0007ffe805 */
[----:B------:R-:W-:-:S04]  /*09f0*/  IMAD.HI.U32 R2, R6, R3, RZ ;  /* 0x0000000306027227 */ /* 0x000fc800078e00ff */
[----:B------:R-:W-:-:S04]  /*0a00*/  IMAD.MOV R4, RZ, RZ, -R2 ;  /* 0x000000ffff047224 */ /* 0x000fc800078e0a02 */
[----:B------:R-:W-:-:S05]  /*0a10*/  IMAD R3, R12, R4, R3 ;  /* 0x000000040c037224 */ /* 0x000fca00078e0203 */
[----:B------:R-:W-:-:S13]  /*0a20*/  ISETP.GE.U32.AND P0, PT, R3, R12, PT ;  /* 0x0000000c0300720c */ /* 0x000fda0003f06070 */
[----:B------:R-:W-:Y:S01]  /*0a30*/  @P0 IADD3 R3, PT, PT, -R12, R3, RZ ;  /* 0x000000030c030210 */ /* 0x000fe20007ffe1ff */
[----:B------:R-:W-:-:S03]  /*0a40*/  @P0 VIADD R2, R2, 0x1 ;  /* 0x0000000102020836 */ /* 0x000fc60000000000 */
[----:B------:R-:W-:-:S13]  /*0a50*/  ISETP.GE.U32.AND P1, PT, R3, R12, PT ;  /* 0x0000000c0300720c */ /* 0x000fda0003f26070 */
[----:B------:R-:W-:Y:S01]  /*0a60*/  @P1 VIADD R2, R2, 0x1 ;  /* 0x0000000102021836 */ /* 0x000fe20000000000 */
[----:B------:R-:W-:-:S05]  /*0a70*/  @!P2 LOP3.LUT R2, RZ, R12, RZ, 0x33, !PT ;  /* 0x0000000cff02a212 */ /* 0x000fca00078e33ff */
[----:B------:R-:W-:-:S05]  /*0a80*/  IMAD.IADD R5, R5, 0x1, R2 ;  /* 0x0000000105057824 */ /* 0x000fca00078e0202 */
[C---:B------:R-:W-:Y:S02]  /*0a90*/  LOP3.LUT R2, R5.reuse, 0x3, RZ, 0xc0, !PT ;  /* 0x0000000305027812 */ /* 0x040fe400078ec0ff */
[----:B------:R-:W-:Y:S02]  /*0aa0*/  ISETP.GE.U32.AND P0, PT, R5, 0x3, PT ;  /* 0x000000030500780c */ /* 0x000fe40003f06070 */
[----:B------:R-:W-:Y:S01]  /*0ab0*/  ISETP.NE.AND P1, PT, R2, 0x3, PT ;  /* 0x000000030200780c */ /* 0x000fe20003f25270 */
[----:B------:R-:W-:-:S05]  /*0ac0*/  IMAD R2, R19, R0, RZ ;  /* 0x0000000013027224 */ /* 0x000fca00078e02ff */
[----:B------:R-:W-:-:S07]  /*0ad0*/  SHF.R.S32.HI R3, RZ, 0x1f, R2 ;  /* 0x0000001fff037819 */ /* 0x000fce0000011402 */
[----:B------:R-:W-:Y:S05]  /*0ae0*/  @!P1 BRA `(.L_x_24) ;  /* 0x0000000000609947 */ /* 0x000fea0003800000 */
[----:B------:R-:W0:Y:S01]  /*0af0*/  S2UR UR5, SR_CgaCtaId ;  /* 0x00000000000579c3 */ /* 0x000e220000008800 */
[----:B------:R-:W1:Y:S01]  /*0b00*/  LDCU.64 UR10, c[0x0][0x380] ;  /* 0x00007000ff0a77ac */ /* 0x000e620008000a00 */
[----:B------:R-:W-:Y:S02]  /*0b10*/  VIADD R6, R5, 0x1 ;  /* 0x0000000105067836 */ /* 0x000fe40000000000 */
[----:B------:R-:W-:Y:S01]  /*0b20*/  IMAD.WIDE.U32 R4, R21, UR6, R2 ;  /* 0x0000000615047c25 */ /* 0x000fe2000f8e0002 */
[----:B------:R-:W-:Y:S02]  /*0b30*/  UMOV UR4, 0x400 ;  /* 0x0000040000047882 */ /* 0x000fe40000000000 */
[----:B------:R-:W-:Y:S02]  /*0b40*/  LOP3.LUT R6, R6, 0x3, RZ, 0xc0, !PT ;  /* 0x0000000306067812 */ /* 0x000fe400078ec0ff */
[----:B------:R-:W-:-:S03]  /*0b50*/  IADD3 R7, P1, PT, R4, R20, RZ ;  /* 0x0000001404077210 */ /* 0x000fc60007f3e0ff */
[----:B------:R-:W-:Y:S02]  /*0b60*/  IMAD R21, R6, R18, R21 ;  /* 0x0000001206157224 */ /* 0x000fe400078e0215 */
[----:B------:R-:W-:Y:S02]  /*0b70*/  IMAD.X R10, RZ, RZ, R5, P1 ;  /* 0x000000ffff0a7224 */ /* 0x000fe400008e0605 */
[----:B------:R-:W-:Y:S01]  /*0b80*/  IMAD.MOV R8, RZ, RZ, -R6 ;  /* 0x000000ffff087224 */ /* 0x000fe200078e0a06 */
[----:B-1----:R-:W-:-:S04]  /*0b90*/  LEA R4, P2, R7, UR10, 0x2 ;  /* 0x0000000a07047c11 */ /* 0x002fc8000f8410ff */
[----:B------:R-:W-:Y:S01]  /*0ba0*/  LEA.HI.X R5, R7, UR11, R10, 0x2, P2 ;  /* 0x0000000b07057c11 */ /* 0x000fe200090f140a */
[----:B0-----:R-:W-:-:S06]  /*0bb0*/  ULEA UR4, UR5, UR4, 0x18 ;  /* 0x0000000405047291 */ /* 0x001fcc000f8ec0ff */
[----:B------:R-:W-:Y:S01]  /*0bc0*/  LEA R9, R17, UR4, 0x2 ;  /* 0x0000000411097c11 */ /* 0x000fe2000f8e10ff */
[----:B------:R-:W-:-:S07]  /*0bd0*/  IMAD R17, R21, UR6, R20 ;  /* 0x0000000615117c24 */ /* 0x000fce000f8e0214 */
.L_x_25:
[----:B0-----:R0:W1:Y:S01]  /*0be0*/  LDS R11, [R9] ;  /* 0x00000000090b7984 */ /* 0x0010620000000800 */
[----:B------:R-:W-:Y:S02]  /*0bf0*/  IMAD.MOV.U32 R6, RZ, RZ, R4 ;  /* 0x000000ffff067224 */ /* 0x000fe400078e0004 */
[----:B------:R-:W-:Y:S02]  /*0c00*/  IMAD.MOV.U32 R7, RZ, RZ, R5 ;  /* 0x000000ffff077224 */ /* 0x000fe400078e0005 */
[----:B------:R-:W-:Y:S02]  /*0c10*/  VIADD R8, R8, 0x1 ;  /* 0x0000000108087836 */ /* 0x000fe40000000000 */
[----:B------:R-:W-:-:S03]  /*0c20*/  IMAD.WIDE.U32 R4, R12, 0x4, R6 ;  /* 0x000000040c047825 */ /* 0x000fc600078e0006 */
[----:B------:R-:W-:Y:S01]  /*0c30*/  ISETP.NE.AND P1, PT, R8, RZ, PT ;  /* 0x000000ff0800720c */ /* 0x000fe20003f25270 */
[----:B0-----:R-:W-:Y:S01]  /*0c40*/  IMAD R9, R12, 0x4, R9 ;  /* 0x000000040c097824 */ /* 0x001fe200078e0209 */
[----:B-1----:R0:W-:Y:S11]  /*0c50*/  STG.E desc[UR8][R6.64], R11 ;  /* 0x0000000b06007986 */ /* 0x0021f6000c101908 */
[----:B------:R-:W-:Y:S05]  /*0c60*/  @P1 BRA `(.L_x_25) ;  /* 0xfffffffc00dc1947 */ /* 0x000fea000383ffff */
.L_x_24:
[----:B------:R-:W-:Y:S05]  /*0c70*/  BSYNC.RECONVERGENT B0 ;  /* 0x0000000000007941 */ /* 0x000fea0003800200 */
.L_x_23:
[----:B------:R-:W-:Y:S05]  /*0c80*/  @!P0 EXIT ;  /* 0x000000000000894d */ /* 0x000fea0003800000 */
[----:B------:R-:W1:Y:S01]  /*0c90*/  S2UR UR5, SR_CgaCtaId ;  /* 0x00000000000579c3 */ /* 0x000e620000008800 */
[----:B------:R-:W-:Y:S01]  /*0ca0*/  UMOV UR4, 0x400 ;  /* 0x0000040000047882 */ /* 0x000fe20000000000 */
[----:B------:R-:W2:Y:S02]  /*0cb0*/  LDCU.64 UR6, c[0x0][0x380] ;  /* 0x00007000ff0677ac */ /* 0x000ea40008000a00 */
[----:B-12---:R-:W-:-:S12]  /*0cc0*/  ULEA UR4, UR5, UR4, 0x18 ;  /* 0x0000000405047291 */ /* 0x006fd8000f8ec0ff */
.L_x_26:
[----:B-1----:R-:W-:Y:S02]  /*0cd0*/  LEA R13, R17, UR4, 0x2 ;  /* 0x00000004110d7c11 */ /* 0x002fe4000f8e10ff */
[----:B------:R-:W-:Y:S01]  /*0ce0*/  IADD3 R5, P0, PT, R2, R17, RZ ;  /* 0x0000001102057210 */ /* 0x000fe20007f1e0ff */
[C---:B------:R-:W-:Y:S01]  /*0cf0*/  IMAD.IADD R17, R12.reuse, 0x1, R17 ;  /* 0x000000010c117824 */ /* 0x040fe200078e0211 */
[C---:B------:R-:W-:Y:S02]  /*0d00*/  LEA R15, R12.reuse, R13, 0x2 ;  /* 0x0000000d0c0f7211 */ /* 0x040fe400078e10ff */
[----:B------:R-:W1:Y:S01]  /*0d10*/  LDS R13, [R13] ;  /* 0x000000000d0d7984 */ /* 0x000e620000000800 */
[----:B0-----:R-:W-:Y:S01]  /*0d20*/  IMAD.IADD R7, R12, 0x1, R17 ;  /* 0x000000010c077824 */ /* 0x001fe200078e0211 */
[----:B------:R-:W-:Y:S01]  /*0d30*/  IADD3 R18, P1, PT, R2, R17, RZ ;  /* 0x0000001102127210 */ /* 0x000fe20007f3e0ff */
[C---:B------:R-:W-:Y:S02]  /*0d40*/  IMAD R9, R12.reuse, 0x4, R15 ;  /* 0x000000040c097824 */ /* 0x040fe400078e020f */
[----:B------:R-:W0:Y:S01]  /*0d50*/  LDS R15, [R15] ;  /* 0x000000000f0f7984 */ /* 0x000e220000000800 */
[----:B------:R-:W-:Y:S01]  /*0d60*/  IMAD.IADD R17, R12, 0x1, R7 ;  /* 0x000000010c117824 */ /* 0x000fe200078e0207 */
[----:B------:R-:W-:Y:S01]  /*0d70*/  IADD3 R16, P2, PT, R2, R7, RZ ;  /* 0x0000000702107210 */ /* 0x000fe20007f5e0ff */
[----:B------:R-:W-:Y:S01]  /*0d80*/  IMAD R6, R12, 0x4, R9 ;  /* 0x000000040c067824 */ /* 0x000fe200078e0209 */
[----:B------:R2:W3:Y:S01]  /*0d90*/  LDS R19, [R9] ;  /* 0x0000000009137984 */ /* 0x0004e20000000800 */
[--C-:B------:R-:W-:Y:S01]  /*0da0*/  IMAD.X R8, RZ, RZ, R3.reuse, P0 ;  /* 0x000000ffff087224 */ /* 0x100fe200000e0603 */
[C---:B------:R-:W-:Y:S01]  /*0db0*/  LEA R4, P0, R5.reuse, UR6, 0x2 ;  /* 0x0000000605047c11 */ /* 0x040fe2000f8010ff */
[----:B------:R-:W-:Y:S01]  /*0dc0*/  IMAD.X R7, RZ, RZ, R3, P1 ;  /* 0x000000ffff077224 */ /* 0x000fe200008e0603 */
[----:B------:R4:W5:Y:S01]  /*0dd0*/  LDS R21, [R6] ;  /* 0x0000000006157984 */ /* 0x0009620000000800 */
[----:B------:R-:W-:Y:S01]  /*0de0*/  IADD3 R11, P1, PT, R2, R17, RZ ;  /* 0x00000011020b7210 */ /* 0x000fe20007f3e0ff */
[----:B------:R-:W-:Y:S01]  /*0df0*/  IMAD.IADD R17, R12, 0x1, R17 ;  /* 0x000000010c117824 */ /* 0x000fe200078e0211 */
[----:B------:R-:W-:Y:S01]  /*0e00*/  LEA.HI.X R5, R5, UR7, R8, 0x2, P0 ;  /* 0x0000000705057c11 */ /* 0x000fe200080f1408 */
[--C-:B--2---:R-:W-:Y:S01]  /*0e10*/  IMAD.X R9, RZ, RZ, R3.reuse, P2 ;  /* 0x000000ffff097224 */ /* 0x104fe200010e0603 */
[----:B------:R-:W-:Y:S01]  /*0e20*/  LEA R8, P2, R16, UR6, 0x2 ;  /* 0x0000000610087c11 */ /* 0x000fe2000f8410ff */
[----:B------:R-:W-:Y:S01]  /*0e30*/  IMAD.X R14, RZ, RZ, R3, P1 ;  /* 0x000000ffff0e7224 */ /* 0x000fe200008e0603 */
[----:B------:R-:W-:-:S02]  /*0e40*/  LEA R10, P1, R11, UR6, 0x2 ;  /* 0x000000060b0a7c11 */ /* 0x000fc4000f8210ff */
[----:B----4-:R-:W-:Y:S02]  /*0e50*/  LEA R6, P0, R18, UR6, 0x2 ;  /* 0x0000000612067c11 */ /* 0x010fe4000f8010ff */
[----:B------:R-:W-:Y:S02]  /*0e60*/  LEA.HI.X R9, R16, UR7, R9, 0x2, P2 ;  /* 0x0000000710097c11 */ /* 0x000fe400090f1409 */
[----:B------:R-:W-:Y:S02]  /*0e70*/  LEA.HI.X R7, R18, UR7, R7, 0x2, P0 ;  /* 0x0000000712077c11 */ /* 0x000fe400080f1407 */
[----:B------:R-:W-:Y:S02]  /*0e80*/  LEA.HI.X R11, R11, UR7, R14, 0x2, P1 ;  /* 0x000000070b0b7c11 */ /* 0x000fe400088f140e */
[----:B------:R-:W-:Y:S01]  /*0e90*/  ISETP.GE.AND P0, PT, R17, R0, PT ;  /* 0x000000001100720c */ /* 0x000fe20003f06270 */
[----:B-1----:R1:W-:Y:S04]  /*0ea0*/  STG.E desc[UR8][R4.64], R13 ;  /* 0x0000000d04007986 */ /* 0x0023e8000c101908 */
[----:B0-----:R1:W-:Y:S04]  /*0eb0*/  STG.E desc[UR8][R6.64], R15 ;  /* 0x0000000f06007986 */ /* 0x0013e8000c101908 */
[----:B---3--:R1:W-:Y:S04]  /*0ec0*/  STG.E desc[UR8][R8.64], R19 ;  /* 0x0000001308007986 */ /* 0x0083e8000c101908 */
[----:B-----5:R1:W-:Y:S01]  /*0ed0*/  STG.E desc[UR8][R10.64], R21 ;  /* 0x000000150a007986 */ /* 0x0203e2000c101908 */
[----:B------:R-:W-:Y:S05]  /*0ee0*/  @!P0 BRA `(.L_x_26) ;  /* 0xfffffffc00788947 */ /* 0x000fea000383ffff */
[----:B------:R-:W-:Y:S05]  /*0ef0*/  EXIT ;  /* 0x000000000000794d */ /* 0x000fea0003800000 */
        .weak           $__internal_0_$__cuda_sm3x_div_rn_noftz_f32_slowpath
        .type           $__internal_0_$__cuda_sm3x_div_rn_noftz_f32_slowpath,@function
        .size           $__internal_0_$__cuda_sm3x_div_rn_noftz_f32_slowpath,(.L_x_39 - $__internal_0_$__cuda_sm3x_div_rn_noftz_f32_slowpath)
$__internal_0_$__cuda_sm3x_div_rn_noftz_f32_slowpath:
[----:B------:R-:W0:Y:S01]  /*0f00*/  LDC R2, c[0x0][0x394] ;  /* 0x0000e500ff027b82 */ /* 0x000e220000000800 */
[--C-:B------:R-:W-:Y:S01]  /*0f10*/  SHF.R.U32.HI R25, RZ, 0x17, R0.reuse ;  /* 0x00000017ff197819 */ /* 0x100fe20000011600 */
[----:B------:R-:W1:Y:S01]  /*0f20*/  LDCU UR4, c[0x0][0x394] ;  /* 0x00007280ff0477ac */ /* 0x000e620008000800 */
[----:B------:R-:W-:Y:S01]  /*0f30*/  BSSY.RECONVERGENT B3, `(.L_x_27) ;  /* 0x0000064000037945 */ /* 0x000fe20003800200 */
[----:B------:R-:W-:Y:S01]  /*0f40*/  IMAD.MOV.U32 R24, RZ, RZ, R0 ;  /* 0x000000ffff187224 */ /* 0x000fe200078e0000 */
[----:B------:R-:W-:-:S05]  /*0f50*/  LOP3.LUT R25, R25, 0xff, RZ, 0xc0, !PT ;  /* 0x000000ff19197812 */ /* 0x000fca00078ec0ff */
[----:B------:R-:W-:Y:S02]  /*0f60*/  VIADD R28, R25, 0xffffffff ;  /* 0xffffffff191c7836 */ /* 0x000fe40000000000 */
[----:B-1----:R-:W-:Y:S01]  /*0f70*/  IMAD.U32 R27, RZ, RZ, UR4 ;  /* 0x00000004ff1b7e24 */ /* 0x002fe2000f8e00ff */
[----:B0-----:R-:W-:-:S04]  /*0f80*/  SHF.R.U32.HI R3, RZ, 0x17, R2 ;  /* 0x00000017ff037819 */ /* 0x001fc80000011602 */
[----:B------:R-:W-:-:S04]  /*0f90*/  LOP3.LUT R3, R3, 0xff, RZ, 0xc0, !PT ;  /* 0x000000ff03037812 */ /* 0x000fc800078ec0ff */
[----:B------:R-:W-:-:S04]  /*0fa0*/  IADD3 R26, PT, PT, R3, -0x1, RZ ;  /* 0xffffffff031a7810 */ /* 0x000fc80007ffe0ff */
[----:B------:R-:W-:-:S04]  /*0fb0*/  ISETP.GT.U32.AND P0, PT, R26, 0xfd, PT ;  /* 0x000000fd1a00780c */ /* 0x000fc80003f04070 */
[----:B------:R-:W-:-:S13]  /*0fc0*/  ISETP.GT.U32.OR P0, PT, R28, 0xfd, P0 ;  /* 0x000000fd1c00780c */ /* 0x000fda0000704470 */
[----:B------:R-:W-:Y:S01]  /*0fd0*/  @!P0 IMAD.MOV.U32 R23, RZ, RZ, RZ ;  /* 0x000000ffff178224 */ /* 0x000fe200078e00ff */
[----:B------:R-:W-:Y:S06]  /*0fe0*/  @!P0 BRA `(.L_x_28) ;  /* 0x00000000005c8947 */ /* 0x000fec0003800000 */
[----:B------:R-:W-:Y:S02]  /*0ff0*/  FSETP.GTU.FTZ.AND P1, PT, |R2|, +INF , PT ;  /* 0x7f8000000200780b */ /* 0x000fe40003f3c200 */
[----:B------:R-:W-:-:S04]  /*1000*/  FSETP.GTU.FTZ.AND P0, PT, |R0|, +INF , PT ;  /* 0x7f8000000000780b */ /* 0x000fc80003f1c200 */
[----:B------:R-:W-:-:S13]  /*1010*/  PLOP3.LUT P0, PT, P0, P1, PT, 0xf8, 0x8f ;  /* 0x00000000008f781c */ /* 0x000fda0000703f70 */
[----:B------:R-:W-:Y:S05]  /*1020*/  @P0 BRA `(.L_x_29) ;  /* 0x00000004004c0947 */ /* 0x000fea0003800000 */
[----:B------:R-:W-:-:S13]  /*1030*/  LOP3.LUT P0, RZ, R27, 0x7fffffff, R24, 0xc8, !PT ;  /* 0x7fffffff1bff7812 */ /* 0x000fda000780c818 */
[----:B------:R-:W-:Y:S05]  /*1040*/  @!P0 BRA `(.L_x_30) ;  /* 0x00000004003c8947 */ /* 0x000fea0003800000 */
[----:B------:R-:W-:Y:S02]  /*1050*/  FSETP.NEU.FTZ.AND P2, PT, |R0|, +INF , PT ;  /* 0x7f8000000000780b */ /* 0x000fe40003f5d200 */
[----:B------:R-:W-:Y:S02]  /*1060*/  FSETP.NEU.FTZ.AND P1, PT, |R2|, +INF , PT ;  /* 0x7f8000000200780b */ /* 0x000fe40003f3d200 */
[----:B------:R-:W-:-:S11]  /*1070*/  FSETP.NEU.FTZ.AND P0, PT, |R0|, +INF , PT ;  /* 0x7f8000000000780b */ /* 0x000fd60003f1d200 */
[----:B------:R-:W-:Y:S05]  /*1080*/  @!P1 BRA !P2, `(.L_x_30) ;  /* 0x00000004002c9947 */ /* 0x000fea0005000000 */
[----:B------:R-:W-:-:S04]  /*1090*/  LOP3.LUT P2, RZ, R24, 0x7fffffff, RZ, 0xc0, !PT ;  /* 0x7fffffff18ff7812 */ /* 0x000fc8000784c0ff */
[----:B------:R-:W-:-:S13]  /*10a0*/  PLOP3.LUT P1, PT, P1, P2, PT, 0x2f, 0xf2 ;  /* 0x0000000000f2781c */ /* 0x000fda0000f24577 */
[----:B------:R-:W-:Y:S05]  /*10b0*/  @P1 BRA `(.L_x_31) ;  /* 0x0000000400181947 */ /* 0x000fea0003800000 */
[----:B------:R-:W-:-:S04]  /*10c0*/  LOP3.LUT P1, RZ, R27, 0x7fffffff, RZ, 0xc0, !PT ;  /* 0x7fffffff1bff7812 */ /* 0x000fc8000782c0ff */
[----:B------:R-:W-:-:S13]  /*10d0*/  PLOP3.LUT P0, PT, P0, P1, PT, 0x2f, 0xf2 ;  /* 0x0000000000f2781c */ /* 0x000fda0000702577 */
[----:B------:R-:W-:Y:S05]  /*10e0*/  @P0 BRA `(.L_x_32) ;  /* 0x0000000400000947 */ /* 0x000fea0003800000 */
[----:B------:R-:W-:Y:S02]  /*10f0*/  ISETP.GE.AND P0, PT, R28, RZ, PT ;  /* 0x000000ff1c00720c */ /* 0x000fe40003f06270 */
[----:B------:R-:W-:-:S11]  /*1100*/  ISETP.GE.AND P1, PT, R26, RZ, PT ;  /* 0x000000ff1a00720c */ /* 0x000fd60003f26270 */
[----:B------:R-:W-:Y:S02]  /*1110*/  @P0 IMAD.MOV.U32 R23, RZ, RZ, RZ ;  /* 0x000000ffff170224 */ /* 0x000fe400078e00ff */
[----:B------:R-:W-:Y:S01]  /*1120*/  @!P0 FFMA R24, R0, 1.84467440737095516160e+19, RZ ;  /* 0x5f80000000188823 */ /* 0x000fe200000000ff */
[----:B------:R-:W-:Y:S02]  /*1130*/  @!P0 IMAD.MOV.U32 R23, RZ, RZ, -0x40 ;  /* 0xffffffc0ff178424 */ /* 0x000fe400078e00ff */
[----:B------:R-:W-:Y:S02]  /*1140*/  @!P1 FFMA R27, R2, 1.84467440737095516160e+19, RZ ;  /* 0x5f800000021b9823 */ /* 0x000fe400000000ff */
[----:B------:R-:W-:-:S07]  /*1150*/  @!P1 VIADD R23, R23, 0x40 ;  /* 0x0000004017179836 */ /* 0x000fce0000000000 */
.L_x_28:
[----:B------:R-:W-:Y:S01]  /*1160*/  LEA R0, R3, 0xc0800000, 0x17 ;  /* 0xc080000003007811 */ /* 0x000fe200078eb8ff */
[----:B------:R-:W-:Y:S01]  /*1170*/  VIADD R26, R25, 0xffffff81 ;  /* 0xffffff81191a7836 */ /* 0x000fe20000000000 */
[----:B------:R-:W-:Y:S03]  /*1180*/  BSSY.RECONVERGENT B4, `(.L_x_33) ;  /* 0x0000035000047945 */ /* 0x000fe60003800200 */
[----:B------:R-:W-:-:S04]  /*1190*/  IMAD.IADD R28, R27, 0x1, -R0 ;  /* 0x000000011b1c7824 */ /* 0x000fc800078e0a00 */
[----:B------:R-:W0:Y:S01]  /*11a0*/  MUFU.RCP R0, R28 ;  /* 0x0000001c00007308 */ /* 0x000e220000001000 */
[----:B------:R-:W-:-:S04]  /*11b0*/  FADD.FTZ R27, -R28, -RZ ;  /* 0x800000ff1c1b7221 */ /* 0x000fc80000010100 */
[----:B0-----:R-:W-:-:S04]  /*11c0*/  FFMA R25, R0, R27, 1 ;  /* 0x3f80000000197423 */ /* 0x001fc8000000001b */
[----:B------:R-:W-:Y:S01]  /*11d0*/  FFMA R25, R0, R25, R0 ;  /* 0x0000001900197223 */ /* 0x000fe20000000000 */
[C---:B------:R-:W-:Y:S01]  /*11e0*/  IMAD R0, R26.reuse, -0x800000, R24 ;  /* 0xff8000001a007824 */ /* 0x040fe200078e0218 */
[----:B------:R-:W-:-:S03]  /*11f0*/  IADD3 R26, PT, PT, R26, 0x7f, -R3 ;  /* 0x0000007f1a1a7810 */ /* 0x000fc60007ffe803 */
[----:B------:R-:W-:Y:S01]  /*1200*/  FFMA R2, R0, R25, RZ ;  /* 0x0000001900027223 */ /* 0x000fe200000000ff */
[----:B------:R-:W-:-:S03]  /*1210*/  IADD3 R26, PT, PT, R26, R23, RZ ;  /* 0x000000171a1a7210 */ /* 0x000fc60007ffe0ff */
[----:B------:R-:W-:-:S04]  /*1220*/  FFMA R24, R27, R2, R0 ;  /* 0x000000021b187223 */ /* 0x000fc80000000000 */
[----:B------:R-:W-:-:S04]  /*1230*/  FFMA R2, R25, R24, R2 ;  /* 0x0000001819027223 */ /* 0x000fc80000000002 */
[----:B------:R-:W-:-:S04]  /*1240*/  FFMA R27, R27, R2, R0 ;  /* 0x000000021b1b7223 */ /* 0x000fc80000000000 */
[----:B------:R-:W-:-:S05]  /*1250*/  FFMA R0, R25, R27, R2 ;  /* 0x0000001b19007223 */ /* 0x000fca0000000002 */
[----:B------:R-:W-:-:S04]  /*1260*/  SHF.R.U32.HI R3, RZ, 0x17, R0 ;  /* 0x00000017ff037819 */ /* 0x000fc80000011600 */
[----:B------:R-:W-:-:S05]  /*1270*/  LOP3.LUT R3, R3, 0xff, RZ, 0xc0, !PT ;  /* 0x000000ff03037812 */ /* 0x000fca00078ec0ff */
[----:B------:R-:W-:-:S04]  /*1280*/  IMAD.IADD R3, R3, 0x1, R26 ;  /* 0x0000000103037824 */ /* 0x000fc800078e021a */
[----:B------:R-:W-:-:S05]  /*1290*/  VIADD R23, R3, 0xffffffff ;  /* 0xffffffff03177836 */ /* 0x000fca0000000000 */
[----:B------:R-:W-:-:S13]  /*12a0*/  ISETP.GE.U32.AND P0, PT, R23, 0xfe, PT ;  /* 0x000000fe1700780c */ /* 0x000fda0003f06070 */
[----:B------:R-:W-:Y:S05]  /*12b0*/  @!P0 BRA `(.L_x_34) ;  /* 0x0000000000808947 */ /* 0x000fea0003800000 */
[----:B------:R-:W-:-:S13]  /*12c0*/  ISETP.GT.AND P0, PT, R3, 0xfe, PT ;  /* 0x000000fe0300780c */ /* 0x000fda0003f04270 */
[----:B------:R-:W-:Y:S05]  /*12d0*/  @P0 BRA `(.L_x_35) ;  /* 0x00000000006c0947 */ /* 0x000fea0003800000 */
[----:B------:R-:W-:-:S13]  /*12e0*/  ISETP.GE.AND P0, PT, R3, 0x1, PT ;  /* 0x000000010300780c */ /* 0x000fda0003f06270 */
[----:B------:R-:W-:Y:S05]  /*12f0*/  @P0 BRA `(.L_x_36) ;  /* 0x0000000000740947 */ /* 0x000fea0003800000 */
[----:B------:R-:W-:Y:S02]  /*1300*/  ISETP.GE.AND P0, PT, R3, -0x18, PT ;  /* 0xffffffe80300780c */ /* 0x000fe40003f06270 */
[----:B------:R-:W-:-:S11]  /*1310*/  LOP3.LUT R0, R0, 0x80000000, RZ, 0xc0, !PT ;  /* 0x8000000000007812 */ /* 0x000fd600078ec0ff */
[----:B------:R-:W-:Y:S05]  /*1320*/  @!P0 BRA `(.L_x_36) ;  /* 0x0000000000688947 */ /* 0x000fea0003800000 */
[-CC-:B------:R-:W-:Y:S01]  /*1330*/  FFMA.RZ R23, R25, R27.reuse, R2.reuse ;  /* 0x0000001b19177223 */ /* 0x180fe2000000c002 */
[C---:B------:R-:W-:Y:S02]  /*1340*/  ISETP.NE.AND P2, PT, R3.reuse, RZ, PT ;  /* 0x000000ff0300720c */ /* 0x040fe40003f45270 */
[----:B------:R-:W-:Y:S02]  /*1350*/  ISETP.NE.AND P1, PT, R3, RZ, PT ;  /* 0x000000ff0300720c */ /* 0x000fe40003f25270 */
[----:B------:R-:W-:Y:S01]  /*1360*/  LOP3.LUT R24, R23, 0x7fffff, RZ, 0xc0, !PT ;  /* 0x007fffff17187812 */ /* 0x000fe200078ec0ff */
[CCC-:B------:R-:W-:Y:S01]  /*1370*/  FFMA.RP R23, R25.reuse, R27.reuse, R2.reuse ;  /* 0x0000001b19177223 */ /* 0x1c0fe20000008002 */
[----:B------:R-:W-:Y:S01]  /*1380*/  FFMA.RM R2, R25, R27, R2 ;  /* 0x0000001b19027223 */ /* 0x000fe20000004002 */
[----:B------:R-:W-:Y:S01]  /*1390*/  VIADD R25, R3, 0x20 ;  /* 0x0000002003197836 */ /* 0x000fe20000000000 */
[----:B------:R-:W-:Y:S01]  /*13a0*/  LOP3.LUT R24, R24, 0x800000, RZ, 0xfc, !PT ;  /* 0x0080000018187812 */ /* 0x000fe200078efcff */
[----:B------:R-:W-:-:S02]  /*13b0*/  IMAD.MOV R3, RZ, RZ, -R3 ;  /* 0x000000ffff037224 */ /* 0x000fc400078e0a03 */
[----:B------:R-:W-:Y:S02]  /*13c0*/  FSETP.NEU.FTZ.AND P0, PT, R23, R2, PT ;  /* 0x000000021700720b */ /* 0x000fe40003f1d000 */
[----:B------:R-:W-:Y:S02]  /*13d0*/  SHF.L.U32 R25, R24, R25, RZ ;  /* 0x0000001918197219 */ /* 0x000fe400000006ff */
[----:B------:R-:W-:Y:S02]  /*13e0*/  SEL R3, R3, RZ, P2 ;  /* 0x000000ff03037207 */ /* 0x000fe40001000000 */
[----:B------:R-:W-:Y:S02]  /*13f0*/  ISETP.NE.AND P1, PT, R25, RZ, P1 ;  /* 0x000000ff1900720c */ /* 0x000fe40000f25270 */
[----:B------:R-:W-:Y:S02]  /*1400*/  SHF.R.U32.HI R3, RZ, R3, R24 ;  /* 0x00000003ff037219 */ /* 0x000fe40000011618 */
[----:B------:R-:W-:-:S02]  /*1410*/  PLOP3.LUT P0, PT, P0, P1, PT, 0xf8, 0x8f ;  /* 0x00000000008f781c */ /* 0x000fc40000703f70 */
[----:B------:R-:W-:Y:S02]  /*1420*/  SHF.R.U32.HI R23, RZ, 0x1, R3 ;  /* 0x00000001ff177819 */ /* 0x000fe40000011603 */
[----:B------:R-:W-:-:S04]  /*1430*/  SEL R2, RZ, 0x1, !P0 ;  /* 0x00000001ff027807 */ /* 0x000fc80004000000 */
[----:B------:R-:W-:-:S04]  /*1440*/  LOP3.LUT R2, R2, 0x1, R23, 0xf8, !PT ;  /* 0x0000000102027812 */ /* 0x000fc800078ef817 */
[----:B------:R-:W-:-:S05]  /*1450*/  LOP3.LUT R2, R2, R3, RZ, 0xc0, !PT ;  /* 0x0000000302027212 */ /* 0x000fca00078ec0ff */
[----:B------:R-:W-:-:S05]  /*1460*/  IMAD.IADD R23, R23, 0x1, R2 ;  /* 0x0000000117177824 */ /* 0x000fca00078e0202 */
[----:B------:R-:W-:Y:S01]  /*1470*/  LOP3.LUT R0, R23, R0, RZ, 0xfc, !PT ;  /* 0x0000000017007212 */ /* 0x000fe200078efcff */
[----:B------:R-:W-:Y:S06]  /*1480*/  BRA `(.L_x_36) ;  /* 0x0000000000107947 */ /* 0x000fec0003800000 */
.L_x_35:
[----:B------:R-:W-:-:S04]  /*1490*/  LOP3.LUT R0, R0, 0x80000000, RZ, 0xc0, !PT ;  /* 0x8000000000007812 */ /* 0x000fc800078ec0ff */
[----:B------:R-:W-:Y:S01]  /*14a0*/  LOP3.LUT R0, R0, 0x7f800000, RZ, 0xfc, !PT ;  /* 0x7f80000000007812 */ /* 0x000fe200078efcff */
[----:B------:R-:W-:Y:S06]  /*14b0*/  BRA `(.L_x_36) ;  /* 0x0000000000047947 */ /* 0x000fec0003800000 */
.L_x_34:
[----:B------:R-:W-:-:S07]  /*14c0*/  IMAD R0, R26, 0x800000, R0 ;  /* 0x008000001a007824 */ /* 0x000fce00078e0200 */
.L_x_36:
[----:B------:R-:W-:Y:S05]  /*14d0*/  BSYNC.RECONVERGENT B4 ;  /* 0x0000000000047941 */ /* 0x000fea0003800200 */
.L_x_33:
[----:B------:R-:W-:Y:S05]  /*14e0*/  BRA `(.L_x_37) ;  /* 0x0000000000207947 */ /* 0x000fea0003800000 */
.L_x_32:
[----:B------:R-:W-:-:S04]  /*14f0*/  LOP3.LUT R0, R27, 0x80000000, R24, 0x48, !PT ;  /* 0x800000001b007812 */ /* 0x000fc800078e4818 */
[----:B------:R-:W-:Y:S01]  /*1500*/  LOP3.LUT R0, R0, 0x7f800000, RZ, 0xfc, !PT ;  /* 0x7f80000000007812 */ /* 0x000fe200078efcff */
[----:B------:R-:W-:Y:S06]  /*1510*/  BRA `(.L_x_37) ;  /* 0x0000000000147947 */ /* 0x000fec0003800000 */
.L_x_31:
[----:B------:R-:W-:Y:S01]  /*1520*/  LOP3.LUT R0, R27, 0x80000000, R24, 0x48, !PT ;  /* 0x800000001b007812 */ /* 0x000fe200078e4818 */
[----:B------:R-:W-:Y:S06]  /*1530*/  BRA `(.L_x_37) ;  /* 0x00000000000c7947 */ /* 0x000fec0003800000 */
.L_x_30:
[----:B------:R-:W0:Y:S01]  /*1540*/  MUFU.RSQ R0, -QNAN ;  /* 0xffc0000000007908 */ /* 0x000e220000001400 */
[----:B------:R-:W-:Y:S05]  /*1550*/  BRA `(.L_x_37) ;  /* 0x0000000000047947 */ /* 0x000fea0003800000 */
.L_x_29:
[----:B------:R-:W-:-:S07]  /*1560*/  FADD.FTZ R0, R0, R2 ;  /* 0x0000000200007221 */ /* 0x000fce0000010000 */
.L_x_37:
[----:B------:R-:W-:Y:S05]  /*1570*/  BSYNC.RECONVERGENT B3 ;  /* 0x0000000000037941 */ /* 0x000fea0003800200 */
.L_x_27:
[----:B------:R-:W-:Y:S02]  /*1580*/  IMAD.MOV.U32 R2, RZ, RZ, R22 ;  /* 0x000000ffff027224 */ /* 0x000fe400078e0016 */
[----:B------:R-:W-:-:S04]  /*1590*/  IMAD.MOV.U32 R3, RZ, RZ, 0x0 ;  /* 0x00000000ff037424 */ /* 0x000fc800078e00ff */
[----:B0-----:R-:W-:Y:S05]  /*15a0*/  RET.REL.NODEC R2 `(hist_atom_kernel) ;  /* 0xffffffe802947950 */ /* 0x001fea0003c3ffff */
.L_x_38:
        /* <DEDUP_REMOVED lines=13> */
.L_x_39:


//--------------------- .nv.shared.hist_accu_kernel --------------------------
	.section	.nv.shared.hist_accu_kernel,"aw",@nobits
	.sectionflags	@""
	.align	16
	.zero		1024


//--------------------- .nv.shared.reserved.0     --------------------------
	.section	.nv.shared.reserved.0,"aw",@nobits
	.weak		__nv_reservedSMEM_offset_0_alias
	.size		__nv_reservedSMEM_offset_0_alias, 0, 64
	.other		__nv_reservedSMEM_offset_0_alias,@"STO_CUDA_RESERVED_SHARED STV_DEFAULT"
__nv_reservedSMEM_offset_0_alias:
	.zero		0
	.zero		64


//--------------------- .nv.shared.hist_atom_kernel --------------------------
	.section	.nv.shared.hist_atom_kernel,"aw",@nobits
	.sectionflags	@""
	.align	16
	.zero		1024


//--------------------- .nv.constant0.hist_accu_kernel --------------------------
	.section	.nv.constant0.hist_accu_kernel,"a",@progbits
	.sectionflags	@""
	.align	4
.nv.constant0.hist_accu_kernel:
	.zero		920


//--------------------- .nv.constant0.hist_atom_kernel --------------------------
	.section	.nv.constant0.hist_atom_kernel,"a",@progbits
	.sectionflags	@""
	.align	4
.nv.constant0.hist_atom_kernel:
	.zero		932


//--------------------- SYMBOLS --------------------------

	.type		.nv.reservedSmem.offset0,@object
	.size		.nv.reservedSmem.offset0,0x4
	.type		.nv.reservedSmem.cap,@object
	.size		.nv.reservedSmem.cap,0x4
